	.target	sm_100a

	.elftype	@"ET_EXEC"


//--------------------- .note.nv.tkinfo           --------------------------
	.section	.note.nv.tkinfo,"",@"SHT_NOTE"
	.sectionflags	@"SHF_NOTE_NV_TKINFO"
	.tkinfo
        /*0018*/ 	.word	0x00000002
        /*0030*/ 	.string	""
        /*0030*/ 	.string	"ptxas"
        /*0030*/ 	.string	"Cuda compilation tools, release 13.0, V13.0.88"
        /*0030*/ 	.string	"Build cuda_13.0.r13.0/compiler.36424714_0"
        /*0030*/ 	.string	"-arch sm_100a -m 64 "



//--------------------- .note.nv.cuinfo           --------------------------
	.section	.note.nv.cuinfo,"",@"SHT_NOTE"
	.sectionflags	@"SHF_NOTE_NV_CUINFO"
        /*0018*/ 	.short	0x0002
        /*001a*/ 	.short	0x0064
        /*001c*/ 	.short	0x0082
	.zero		2


//--------------------- .nv.info                  --------------------------
	.section	.nv.info,"",@"SHT_CUDA_INFO"
	.align	4


	//----- nvinfo : EIATTR_REGCOUNT
	.align		4
        /*0000*/ 	.byte	0x04, 0x2f
        /*0002*/ 	.short	(.L_19 - .L_18)
	.align		4
.L_18:
        /*0004*/ 	.word	index@(_ZN7cutlass13device_kernelINS_4gemm6kernel13GemmUniversalIN4cute5tupleIJiiiiEEENS1_10collective13CollectiveMmaINS1_35MainloopSm100TmaUmmaWarpSpecializedILi9ELi2ELi4ENS5_IJNS4_1CILi1EEENSA_ILi2EEESB_EEEEENS5_IJNSA_ILi64EEENSA_ILi256EEENSA_ILi32EEEEEENS_10bfloat16_tENS5_IJlSB_lEEESJ_SK_NS4_8TiledMMAINS4_8MMA_AtomIJNS4_20SM100_MMA_F16BF16_SSISJ_SJ_fLi64ELi256ELNS4_4UMMA5MajorE0ELSP_0ELNSO_7ScaleInE0ELSQ_0EEEEEENS4_6LayoutINS5_IJSB_SB_SB_EEENS5_IJNSA_ILi0EEESV_SV_EEEEENS5_IJNS4_10UnderscoreESY_SY_EEEEENS4_23SM90_TMA_LOAD_MULTICASTENS4_14ComposedLayoutINS4_7SwizzleILi2ELi4ELi3EEENS4_18smem_ptr_flag_bitsILi16EEENST_INS5_IJNSA_ILi8EEESH_EEENS5_IJSH_SB_EEEEEEEvNS4_8identityENS4_13SM90_TMA_LOADES1B_vS1C_EENS_8epilogue10collective18CollectiveEpilogueINS1F_23Sm100TmaWarpSpecializedILi4ELi2ELi32ELb1ELb0EEEJSI_NS5_IJNST_ISF_SB_EES1K_EEESJ_SK_SJ_SK_NS1F_6fusion15FusionCallbacksIS1J_NS1M_17LinearCombinationISJ_fSJ_fLNS_15FloatRoundStyleE2EEESI_S1L_JEEENS4_5SM1004TMEM4LOAD26SM100_TMEM_LOAD_16dp256b8xES1D_NS12_INS13_ILi3ELi4ELi3EEES16_NST_INS5_IJS17_SF_EEENS5_IJSF_SB_EEEEEEENS4_17SM75_U32x4_LDSM_NENS4_14SM90_TMA_STOREES20_NS4_17SM90_U32x4_STSM_NENS4_39AutoVectorizingCopyWithAssumedAlignmentILi128EEEEEEvvEEEEvNT_6ParamsE)
        /*0008*/ 	.word	0x0000007a


	//----- nvinfo : EIATTR_FRAME_SIZE
	.align		4
.L_19:
        /*000c*/ 	.byte	0x04, 0x11
        /*000e*/ 	.short	(.L_21 - .L_20)
	.align		4
.L_20:
        /*0010*/ 	.word	index@($__internal_2_$__cuda_sm10x_tcgen05_guardrail_trap_unallocated_columns_being_dealloced)
        /*0014*/ 	.word	0x00000000


	//----- nvinfo : EIATTR_FRAME_SIZE
	.align		4
.L_21:
        /*0018*/ 	.byte	0x04, 0x11
        /*001a*/ 	.short	(.L_23 - .L_22)
	.align		4
.L_22:
        /*001c*/ 	.word	index@($__internal_1_$__cuda_sm10x_tcgen05_guardrail_trap_phase_invalid_during_alloc)
        /*0020*/ 	.word	0x00000000


	//----- nvinfo : EIATTR_FRAME_SIZE
	.align		4
.L_23:
        /*0024*/ 	.byte	0x04, 0x11
        /*0026*/ 	.short	(.L_25 - .L_24)
	.align		4
.L_24:
        /*0028*/ 	.word	index@($__internal_0_$__cuda_sm10x_tcgen05_guardrail_trap_col_being_dealloced_not_returned_by_alloc)
        /*002c*/ 	.word	0x00000000


	//----- nvinfo : EIATTR_FRAME_SIZE
	.align		4
.L_25:
        /*0030*/ 	.byte	0x04, 0x11
        /*0032*/ 	.short	(.L_27 - .L_26)
	.align		4
.L_26:
        /*0034*/ 	.word	index@(_ZN7cutlass13device_kernelINS_4gemm6kernel13GemmUniversalIN4cute5tupleIJiiiiEEENS1_10collective13CollectiveMmaINS1_35MainloopSm100TmaUmmaWarpSpecializedILi9ELi2ELi4ENS5_IJNS4_1CILi1EEENSA_ILi2EEESB_EEEEENS5_IJNSA_ILi64EEENSA_ILi256EEENSA_ILi32EEEEEENS_10bfloat16_tENS5_IJlSB_lEEESJ_SK_NS4_8TiledMMAINS4_8MMA_AtomIJNS4_20SM100_MMA_F16BF16_SSISJ_SJ_fLi64ELi256ELNS4_4UMMA5MajorE0ELSP_0ELNSO_7ScaleInE0ELSQ_0EEEEEENS4_6LayoutINS5_IJSB_SB_SB_EEENS5_IJNSA_ILi0EEESV_SV_EEEEENS5_IJNS4_10UnderscoreESY_SY_EEEEENS4_23SM90_TMA_LOAD_MULTICASTENS4_14ComposedLayoutINS4_7SwizzleILi2ELi4ELi3EEENS4_18smem_ptr_flag_bitsILi16EEENST_INS5_IJNSA_ILi8EEESH_EEENS5_IJSH_SB_EEEEEEEvNS4_8identityENS4_13SM90_TMA_LOADES1B_vS1C_EENS_8epilogue10collective18CollectiveEpilogueINS1F_23Sm100TmaWarpSpecializedILi4ELi2ELi32ELb1ELb0EEEJSI_NS5_IJNST_ISF_SB_EES1K_EEESJ_SK_SJ_SK_NS1F_6fusion15FusionCallbacksIS1J_NS1M_17LinearCombinationISJ_fSJ_fLNS_15FloatRoundStyleE2EEESI_S1L_JEEENS4_5SM1004TMEM4LOAD26SM100_TMEM_LOAD_16dp256b8xES1D_NS12_INS13_ILi3ELi4ELi3EEES16_NST_INS5_IJS17_SF_EEENS5_IJSF_SB_EEEEEEENS4_17SM75_U32x4_LDSM_NENS4_14SM90_TMA_STOREES20_NS4_17SM90_U32x4_STSM_NENS4_39AutoVectorizingCopyWithAssumedAlignmentILi128EEEEEEvvEEEEvNT_6ParamsE)
        /*0038*/ 	.word	0x00000000


	//----- nvinfo : EIATTR_MIN_STACK_SIZE
	.align		4
.L_27:
        /*003c*/ 	.byte	0x04, 0x12
        /*003e*/ 	.short	(.L_29 - .L_28)
	.align		4
.L_28:
        /*0040*/ 	.word	index@(_ZN7cutlass13device_kernelINS_4gemm6kernel13GemmUniversalIN4cute5tupleIJiiiiEEENS1_10collective13CollectiveMmaINS1_35MainloopSm100TmaUmmaWarpSpecializedILi9ELi2ELi4ENS5_IJNS4_1CILi1EEENSA_ILi2EEESB_EEEEENS5_IJNSA_ILi64EEENSA_ILi256EEENSA_ILi32EEEEEENS_10bfloat16_tENS5_IJlSB_lEEESJ_SK_NS4_8TiledMMAINS4_8MMA_AtomIJNS4_20SM100_MMA_F16BF16_SSISJ_SJ_fLi64ELi256ELNS4_4UMMA5MajorE0ELSP_0ELNSO_7ScaleInE0ELSQ_0EEEEEENS4_6LayoutINS5_IJSB_SB_SB_EEENS5_IJNSA_ILi0EEESV_SV_EEEEENS5_IJNS4_10UnderscoreESY_SY_EEEEENS4_23SM90_TMA_LOAD_MULTICASTENS4_14ComposedLayoutINS4_7SwizzleILi2ELi4ELi3EEENS4_18smem_ptr_flag_bitsILi16EEENST_INS5_IJNSA_ILi8EEESH_EEENS5_IJSH_SB_EEEEEEEvNS4_8identityENS4_13SM90_TMA_LOADES1B_vS1C_EENS_8epilogue10collective18CollectiveEpilogueINS1F_23Sm100TmaWarpSpecializedILi4ELi2ELi32ELb1ELb0EEEJSI_NS5_IJNST_ISF_SB_EES1K_EEESJ_SK_SJ_SK_NS1F_6fusion15FusionCallbacksIS1J_NS1M_17LinearCombinationISJ_fSJ_fLNS_15FloatRoundStyleE2EEESI_S1L_JEEENS4_5SM1004TMEM4LOAD26SM100_TMEM_LOAD_16dp256b8xES1D_NS12_INS13_ILi3ELi4ELi3EEES16_NST_INS5_IJS17_SF_EEENS5_IJSF_SB_EEEEEEENS4_17SM75_U32x4_LDSM_NENS4_14SM90_TMA_STOREES20_NS4_17SM90_U32x4_STSM_NENS4_39AutoVectorizingCopyWithAssumedAlignmentILi128EEEEEEvvEEEEvNT_6ParamsE)
        /*0044*/ 	.word	0x00000000
.L_29:


//--------------------- .nv.compat                --------------------------
	.section	.nv.compat,"",@"SHT_CUDA_COMPAT_INFO"
	.align	4
        /*0000*/ 	.byte	0x02, 0x09, 0x01, 0x00, 0x02, 0x02, 0x02, 0x00, 0x02, 0x05, 0x05, 0x00, 0x03, 0x07, 0x01, 0x01
        /*0010*/ 	.byte	0x02, 0x03, 0x01, 0x00, 0x02, 0x06, 0x01, 0x00, 0x04, 0x0b, 0x08, 0x00, 0x09, 0x00, 0x00, 0x00
        /*0020*/ 	.byte	0x00, 0x00, 0x00, 0x00


//--------------------- .nv.info._ZN7cutlass13device_kernelINS_4gemm6kernel13GemmUniversalIN4cute5tupleIJiiiiEEENS1_10collective13CollectiveMmaINS1_35MainloopSm100TmaUmmaWarpSpecializedILi9ELi2ELi4ENS5_IJNS4_1CILi1EEENSA_ILi2EEESB_EEEEENS5_IJNSA_ILi64EEENSA_ILi256EEENSA_ILi32EEEEEENS_10bfloat16_tENS5_IJlSB_lEEESJ_SK_NS4_8TiledMMAINS4_8MMA_AtomIJNS4_20SM100_MMA_F16BF16_SSISJ_SJ_fLi64ELi256ELNS4_4UMMA5MajorE0ELSP_0ELNSO_7ScaleInE0ELSQ_0EEEEEENS4_6LayoutINS5_IJSB_SB_SB_EEENS5_IJNSA_ILi0EEESV_SV_EEEEENS5_IJNS4_10UnderscoreESY_SY_EEEEENS4_23SM90_TMA_LOAD_MULTICASTENS4_14ComposedLayoutINS4_7SwizzleILi2ELi4ELi3EEENS4_18smem_ptr_flag_bitsILi16EEENST_INS5_IJNSA_ILi8EEESH_EEENS5_IJSH_SB_EEEEEEEvNS4_8identityENS4_13SM90_TMA_LOADES1B_vS1C_EENS_8epilogue10collective18CollectiveEpilogueINS1F_23Sm100TmaWarpSpecializedILi4ELi2ELi32ELb1ELb0EEEJSI_NS5_IJNST_ISF_SB_EES1K_EEESJ_SK_SJ_SK_NS1F_6fusion15FusionCallbacksIS1J_NS1M_17LinearCombinationISJ_fSJ_fLNS_15FloatRoundStyleE2EEESI_S1L_JEEENS4_5SM1004TMEM4LOAD26SM100_TMEM_LOAD_16dp256b8xES1D_NS12_INS13_ILi3ELi4ELi3EEES16_NST_INS5_IJS17_SF_EEENS5_IJSF_SB_EEEEEEENS4_17SM75_U32x4_LDSM_NENS4_14SM90_TMA_STOREES20_NS4_17SM90_U32x4_STSM_NENS4_39AutoVectorizingCopyWithAssumedAlignmentILi128EEEEEEvvEEEEvNT_6ParamsE --------------------------
	.section	.nv.info._ZN7cutlass13device_kernelINS_4gemm6kernel13GemmUniversalIN4cute5tupleIJiiiiEEENS1_10collective13CollectiveMmaINS1_35MainloopSm100TmaUmmaWarpSpecializedILi9ELi2ELi4ENS5_IJNS4_1CILi1EEENSA_ILi2EEESB_EEEEENS5_IJNSA_ILi64EEENSA_ILi256EEENSA_ILi32EEEEEENS_10bfloat16_tENS5_IJlSB_lEEESJ_SK_NS4_8TiledMMAINS4_8MMA_AtomIJNS4_20SM100_MMA_F16BF16_SSISJ_SJ_fLi64ELi256ELNS4_4UMMA5MajorE0ELSP_0ELNSO_7ScaleInE0ELSQ_0EEEEEENS4_6LayoutINS5_IJSB_SB_SB_EEENS5_IJNSA_ILi0EEESV_SV_EEEEENS5_IJNS4_10UnderscoreESY_SY_EEEEENS4_23SM90_TMA_LOAD_MULTICASTENS4_14ComposedLayoutINS4_7SwizzleILi2ELi4ELi3EEENS4_18smem_ptr_flag_bitsILi16EEENST_INS5_IJNSA_ILi8EEESH_EEENS5_IJSH_SB_EEEEEEEvNS4_8identityENS4_13SM90_TMA_LOADES1B_vS1C_EENS_8epilogue10collective18CollectiveEpilogueINS1F_23Sm100TmaWarpSpecializedILi4ELi2ELi32ELb1ELb0EEEJSI_NS5_IJNST_ISF_SB_EES1K_EEESJ_SK_SJ_SK_NS1F_6fusion15FusionCallbacksIS1J_NS1M_17LinearCombinationISJ_fSJ_fLNS_15FloatRoundStyleE2EEESI_S1L_JEEENS4_5SM1004TMEM4LOAD26SM100_TMEM_LOAD_16dp256b8xES1D_NS12_INS13_ILi3ELi4ELi3EEES16_NST_INS5_IJS17_SF_EEENS5_IJSF_SB_EEEEEEENS4_17SM75_U32x4_LDSM_NENS4_14SM90_TMA_STOREES20_NS4_17SM90_U32x4_STSM_NENS4_39AutoVectorizingCopyWithAssumedAlignmentILi128EEEEEEvvEEEEvNT_6ParamsE,"",@"SHT_CUDA_INFO"
	.sectionflags	@""
	.align	4


	//----- nvinfo : EIATTR_CUDA_API_VERSION
	.align		4
        /*0000*/ 	.byte	0x04, 0x37
        /*0002*/ 	.short	(.L_31 - .L_30)
.L_30:
        /*0004*/ 	.word	0x00000082


	//----- nvinfo : EIATTR_KPARAM_INFO
	.align		4
.L_31:
        /*0008*/ 	.byte	0x04, 0x17
        /*000a*/ 	.short	(.L_33 - .L_32)
.L_32:
        /*000c*/ 	.word	0x00000000
        /*0010*/ 	.short	0x0000
        /*0012*/ 	.short	0x0000
        /*0014*/ 	.byte	0x00, 0xf0, 0x01, 0x20


	//----- nvinfo : EIATTR_AT_ENTRY_FRAGMENTS
	.align		4
.L_33:
        /*0018*/ 	.byte	0x04, 0x4f
        /*001a*/ 	.short	(.L_35 - .L_34)


	//   ....[0]....
.L_34:
        /*001c*/ 	.word	0x00000006


	//----- nvinfo : EIATTR_RESERVED_SMEM_USED
	.align		4
.L_35:
        /*0020*/ 	.byte	0x01, 0x41
	.zero		2


	//----- nvinfo : EIATTR_SPARSE_MMA_MASK
	.align		4
        /*0024*/ 	.byte	0x03, 0x50
        /*0026*/ 	.short	0x0000


	//----- nvinfo : EIATTR_TCGEN05_1CTA_USED
	.align		4
        /*0028*/ 	.byte	0x01, 0x51
	.zero		2


	//----- nvinfo : EIATTR_MAXREG_COUNT
	.align		4
        /*002c*/ 	.byte	0x03, 0x1b
        /*002e*/ 	.short	0x00ff


	//----- nvinfo : EIATTR_NUM_BARRIERS
	.align		4
        /*0030*/ 	.byte	0x02, 0x4c
        /*0032*/ 	.byte	0x07
	.zero		1


	//----- nvinfo : EIATTR_EXTERNS
	.align		4
        /*0034*/ 	.byte	0x04, 0x0f
        /*0036*/ 	.short	(.L_37 - .L_36)


	//   ....[0]....
	.align		4
.L_36:
        /*0038*/ 	.word	index@(__assertfail)


	//----- nvinfo : EIATTR_MERCURY_ISA_VERSION
	.align		4
.L_37:
        /*003c*/ 	.byte	0x03, 0x5f
        /*003e*/ 	.short	0x0101


	//----- nvinfo : EIATTR_INT_WARP_WIDE_INSTR_OFFSETS
	.align		4
        /*0040*/ 	.byte	0x04, 0x31
        /*0042*/ 	.short	(.L_39 - .L_38)


	//   ....[0]....
.L_38:
        /*0044*/ 	.word	0x00004000


	//   ....[1]....
        /*0048*/ 	.word	0x00004020


	//   ....[2]....
        /*004c*/ 	.word	0x00004050


	//   ....[3]....
        /*0050*/ 	.word	0x00004bd0


	//   ....[4]....
        /*0054*/ 	.word	0x00004c40


	//   ....[5]....
        /*0058*/ 	.word	0x00004d10


	//   ....[6]....
        /*005c*/ 	.word	0x00004d90


	//   ....[7]....
        /*0060*/ 	.word	0x00004e80


	//   ....[8]....
        /*0064*/ 	.word	0x00004f00


	//   ....[9]....
        /*0068*/ 	.word	0x00004fe0


	//   ....[10]....
        /*006c*/ 	.word	0x00005090


	//----- nvinfo : EIATTR_COOP_GROUP_MASK_REGIDS
	.align		4
.L_39:
        /*0070*/ 	.byte	0x04, 0x29
        /*0072*/ 	.short	(.L_41 - .L_40)


	//   ....[0]....
.L_40:
        /*0074*/ 	.word	0xffffffff


	//   ....[1]....
        /*0078*/ 	.word	0xffffffff


	//   ....[2]....
        /*007c*/ 	.word	0xffffffff


	//   ....[3]....
        /*0080*/ 	.word	0xffffffff


	//   ....[4]....
        /*0084*/ 	.word	0xffffffff


	//   ....[5]....
        /*0088*/ 	.word	0xffffffff


	//   ....[6]....
        /*008c*/ 	.word	0xffffffff


	//   ....[7]....
        /*0090*/ 	.word	0xffffffff


	//   ....[8]....
        /*0094*/ 	.word	0xffffffff


	//   ....[9]....
        /*0098*/ 	.word	0xffffffff


	//   ....[10]....
        /*009c*/ 	.word	0xffffffff


	//   ....[11]....
        /*00a0*/ 	.word	0xffffffff


	//   ....[12]....
        /*00a4*/ 	.word	0xffffffff


	//   ....[13]....
        /*00a8*/ 	.word	0xffffffff


	//----- nvinfo : EIATTR_COOP_GROUP_INSTR_OFFSETS
	.align		4
.L_41:
        /*00ac*/ 	.byte	0x04, 0x28
        /*00ae*/ 	.short	(.L_43 - .L_42)


	//   ....[0]....
.L_42:
        /*00b0*/ 	.word	0x00000080


	//   ....[1]....
        /*00b4*/ 	.word	0x000004f0


	//   ....[2]....
        /*00b8*/ 	.word	0x00000770


	//   ....[3]....
        /*00bc*/ 	.word	0x00000910


	//   ....[4]....
        /*00c0*/ 	.word	0x00000a10


	//   ....[5]....
        /*00c4*/ 	.word	0x00000b80


	//   ....[6]....
        /*00c8*/ 	.word	0x00000d20


	//   ....[7]....
        /*00cc*/ 	.word	0x00000ed0


	//   ....[8]....
        /*00d0*/ 	.word	0x00002110


	//   ....[9]....
        /*00d4*/ 	.word	0x000032d0


	//   ....[10]....
        /*00d8*/ 	.word	0x000034e0


	//   ....[11]....
        /*00dc*/ 	.word	0x00003510


	//   ....[12]....
        /*00e0*/ 	.word	0x00003ee0


	//   ....[13]....
        /*00e4*/ 	.word	0x00004110


	//----- nvinfo : EIATTR_VRC_CTA_INIT_COUNT
	.align		4
.L_43:
        /*00e8*/ 	.byte	0x02, 0x4a
        /*00ea*/ 	.byte	0x80
	.zero		1


	//----- nvinfo : EIATTR_SYSCALL_OFFSETS
	.align		4
        /*00ec*/ 	.byte	0x04, 0x46
        /*00ee*/ 	.short	(.L_45 - .L_44)


	//   ....[0]....
.L_44:
        /*00f0*/ 	.word	0x00005d20


	//   ....[1]....
        /*00f4*/ 	.word	0x00005e10


	//   ....[2]....
        /*00f8*/ 	.word	0x00006680


	//   ....[3]....
        /*00fc*/ 	.word	0x00007340


	//   ....[4]....
        /*0100*/ 	.word	0x00007fb0


	//   ....[5]....
        /*0104*/ 	.word	0x00008c10


	//----- nvinfo : EIATTR_MBARRIER_INSTR_OFFSETS
	.align		4
.L_45:
        /*0108*/ 	.byte	0x04, 0x39
        /*010a*/ 	.short	(.L_47 - .L_46)


	//   ....[0]....
.L_46:
        /*010c*/ 	.word	0x00000630
        /*0110*/ 	.word	0x000000ff
        /*0114*/ 	.word	0x00000000
        /*0118*/ 	.short	0x0100
        /*011a*/ 	.byte	0x04
	.zero		1


	//   ....[1]....
        /*011c*/ 	.word	0x00000640
        /*0120*/ 	.word	0x000000ff
        /*0124*/ 	.word	0x00000048
        /*0128*/ 	.short	0x0100
        /*012a*/ 	.byte	0x04
	.zero		1


	//   ....[2]....
        /*012c*/ 	.word	0x00000650
        /*0130*/ 	.word	0x000000ff
        /*0134*/ 	.word	0x00000008
        /*0138*/ 	.short	0x0100
        /*013a*/ 	.byte	0x04
	.zero		1


	//   ....[3]....
        /*013c*/ 	.word	0x00000660
        /*0140*/ 	.word	0x000000ff
        /*0144*/ 	.word	0x00000050
        /*0148*/ 	.short	0x0100
        /*014a*/ 	.byte	0x04
	.zero		1


	//   ....[4]....
        /*014c*/ 	.word	0x00000670
        /*0150*/ 	.word	0x000000ff
        /*0154*/ 	.word	0x00000010
        /*0158*/ 	.short	0x0100
        /*015a*/ 	.byte	0x04
	.zero		1


	//   ....[5]....
        /*015c*/ 	.word	0x00000680
        /*0160*/ 	.word	0x000000ff
        /*0164*/ 	.word	0x00000058
        /*0168*/ 	.short	0x0100
        /*016a*/ 	.byte	0x04
	.zero		1


	//   ....[6]....
        /*016c*/ 	.word	0x00000690
        /*0170*/ 	.word	0x000000ff
        /*0174*/ 	.word	0x00000018
        /*0178*/ 	.short	0x0100
        /*017a*/ 	.byte	0x04
	.zero		1


	//   ....[7]....
        /*017c*/ 	.word	0x000006a0
        /*0180*/ 	.word	0x000000ff
        /*0184*/ 	.word	0x00000060
        /*0188*/ 	.short	0x0100
        /*018a*/ 	.byte	0x04
	.zero		1


	//   ....[8]....
        /*018c*/ 	.word	0x000006b0
        /*0190*/ 	.word	0x000000ff
        /*0194*/ 	.word	0x00000020
        /*0198*/ 	.short	0x0100
        /*019a*/ 	.byte	0x04
	.zero		1


	//   ....[9]....
        /*019c*/ 	.word	0x000006c0
        /*01a0*/ 	.word	0x000000ff
        /*01a4*/ 	.word	0x00000068
        /*01a8*/ 	.short	0x0100
        /*01aa*/ 	.byte	0x04
	.zero		1


	//   ....[10]....
        /*01ac*/ 	.word	0x000006d0
        /*01b0*/ 	.word	0x000000ff
        /*01b4*/ 	.word	0x00000028
        /*01b8*/ 	.short	0x0100
        /*01ba*/ 	.byte	0x04
	.zero		1


	//   ....[11]....
        /*01bc*/ 	.word	0x000006e0
        /*01c0*/ 	.word	0x000000ff
        /*01c4*/ 	.word	0x00000070
        /*01c8*/ 	.short	0x0100
        /*01ca*/ 	.byte	0x04
	.zero		1


	//   ....[12]....
        /*01cc*/ 	.word	0x000006f0
        /*01d0*/ 	.word	0x000000ff
        /*01d4*/ 	.word	0x00000030
        /*01d8*/ 	.short	0x0100
        /*01da*/ 	.byte	0x04
	.zero		1


	//   ....[13]....
        /*01dc*/ 	.word	0x00000700
        /*01e0*/ 	.word	0x000000ff
        /*01e4*/ 	.word	0x00000078
        /*01e8*/ 	.short	0x0100
        /*01ea*/ 	.byte	0x04
	.zero		1


	//   ....[14]....
        /*01ec*/ 	.word	0x00000710
        /*01f0*/ 	.word	0x000000ff
        /*01f4*/ 	.word	0x00000038
        /*01f8*/ 	.short	0x0100
        /*01fa*/ 	.byte	0x04
	.zero		1


	//   ....[15]....
        /*01fc*/ 	.word	0x00000720
        /*0200*/ 	.word	0x000000ff
        /*0204*/ 	.word	0x00000080
        /*0208*/ 	.short	0x0100
        /*020a*/ 	.byte	0x04
	.zero		1


	//   ....[16]....
        /*020c*/ 	.word	0x00000730
        /*0210*/ 	.word	0x000000ff
        /*0214*/ 	.word	0x00000040
        /*0218*/ 	.short	0x0100
        /*021a*/ 	.byte	0x04
	.zero		1


	//   ....[17]....
        /*021c*/ 	.word	0x00000740
        /*0220*/ 	.word	0x000000ff
        /*0224*/ 	.word	0x00000088
        /*0228*/ 	.short	0x0100
        /*022a*/ 	.byte	0x04
	.zero		1


	//   ....[18]....
        /*022c*/ 	.word	0x00000880
        /*0230*/ 	.word	0x000000ff
        /*0234*/ 	.word	0x00000090
        /*0238*/ 	.short	0x0100
        /*023a*/ 	.byte	0x04
	.zero		1


	//   ....[19]....
        /*023c*/ 	.word	0x00000890
        /*0240*/ 	.word	0x000000ff
        /*0244*/ 	.word	0x000000b0
        /*0248*/ 	.short	0x0100
        /*024a*/ 	.byte	0x04
	.zero		1


	//   ....[20]....
        /*024c*/ 	.word	0x000008a0
        /*0250*/ 	.word	0x000000ff
        /*0254*/ 	.word	0x00000098
        /*0258*/ 	.short	0x0100
        /*025a*/ 	.byte	0x04
	.zero		1


	//   ....[21]....
        /*025c*/ 	.word	0x000008b0
        /*0260*/ 	.word	0x000000ff
        /*0264*/ 	.word	0x000000b8
        /*0268*/ 	.short	0x0100
        /*026a*/ 	.byte	0x04
	.zero		1


	//   ....[22]....
        /*026c*/ 	.word	0x000008c0
        /*0270*/ 	.word	0x000000ff
        /*0274*/ 	.word	0x000000a0
        /*0278*/ 	.short	0x0100
        /*027a*/ 	.byte	0x04
	.zero		1


	//   ....[23]....
        /*027c*/ 	.word	0x000008d0
        /*0280*/ 	.word	0x000000ff
        /*0284*/ 	.word	0x000000c0
        /*0288*/ 	.short	0x0100
        /*028a*/ 	.byte	0x04
	.zero		1


	//   ....[24]....
        /*028c*/ 	.word	0x000008e0
        /*0290*/ 	.word	0x000000ff
        /*0294*/ 	.word	0x000000a8
        /*0298*/ 	.short	0x0100
        /*029a*/ 	.byte	0x04
	.zero		1


	//   ....[25]....
        /*029c*/ 	.word	0x000008f0
        /*02a0*/ 	.word	0x000000ff
        /*02a4*/ 	.word	0x000000c8
        /*02a8*/ 	.short	0x0100
        /*02aa*/ 	.byte	0x04
	.zero		1


	//   ....[26]....
        /*02ac*/ 	.word	0x000009e0
        /*02b0*/ 	.word	0x000000ff
        /*02b4*/ 	.word	0x000000d0
        /*02b8*/ 	.short	0x0100
        /*02ba*/ 	.byte	0x06
	.zero		1


	//   ....[27]....
        /*02bc*/ 	.word	0x000009f0
        /*02c0*/ 	.word	0x000000ff
        /*02c4*/ 	.word	0x000000d8
        /*02c8*/ 	.short	0x0100
        /*02ca*/ 	.byte	0x06
	.zero		1


	//   ....[28]....
        /*02cc*/ 	.word	0x00000b30
        /*02d0*/ 	.word	0x000000ff
        /*02d4*/ 	.word	0x000000e0
        /*02d8*/ 	.short	0x0100
        /*02da*/ 	.byte	0x06
	.zero		1


	//   ....[29]....
        /*02dc*/ 	.word	0x00000b40
        /*02e0*/ 	.word	0x000000ff
        /*02e4*/ 	.word	0x000000f0
        /*02e8*/ 	.short	0x0100
        /*02ea*/ 	.byte	0x06
	.zero		1


	//   ....[30]....
        /*02ec*/ 	.word	0x00000b50
        /*02f0*/ 	.word	0x000000ff
        /*02f4*/ 	.word	0x000000e8
        /*02f8*/ 	.short	0x0100
        /*02fa*/ 	.byte	0x06
	.zero		1


	//   ....[31]....
        /*02fc*/ 	.word	0x00000b60
        /*0300*/ 	.word	0x000000ff
        /*0304*/ 	.word	0x000000f8
        /*0308*/ 	.short	0x0100
        /*030a*/ 	.byte	0x06
	.zero		1


	//   ....[32]....
        /*030c*/ 	.word	0x00000c90
        /*0310*/ 	.word	0x000000ff
        /*0314*/ 	.word	0x00000100
        /*0318*/ 	.short	0x0100
        /*031a*/ 	.byte	0x04
	.zero		1


	//   ....[33]....
        /*031c*/ 	.word	0x00000ca0
        /*0320*/ 	.word	0x000000ff
        /*0324*/ 	.word	0x00000120
        /*0328*/ 	.short	0x0100
        /*032a*/ 	.byte	0x04
	.zero		1


	//   ....[34]....
        /*032c*/ 	.word	0x00000cb0
        /*0330*/ 	.word	0x000000ff
        /*0334*/ 	.word	0x00000108
        /*0338*/ 	.short	0x0100
        /*033a*/ 	.byte	0x04
	.zero		1


	//   ....[35]....
        /*033c*/ 	.word	0x00000cc0
        /*0340*/ 	.word	0x000000ff
        /*0344*/ 	.word	0x00000128
        /*0348*/ 	.short	0x0100
        /*034a*/ 	.byte	0x04
	.zero		1


	//   ....[36]....
        /*034c*/ 	.word	0x00000cd0
        /*0350*/ 	.word	0x000000ff
        /*0354*/ 	.word	0x00000110
        /*0358*/ 	.short	0x0100
        /*035a*/ 	.byte	0x04
	.zero		1


	//   ....[37]....
        /*035c*/ 	.word	0x00000ce0
        /*0360*/ 	.word	0x000000ff
        /*0364*/ 	.word	0x00000130
        /*0368*/ 	.short	0x0100
        /*036a*/ 	.byte	0x04
	.zero		1


	//   ....[38]....
        /*036c*/ 	.word	0x00000cf0
        /*0370*/ 	.word	0x000000ff
        /*0374*/ 	.word	0x00000118
        /*0378*/ 	.short	0x0100
        /*037a*/ 	.byte	0x04
	.zero		1


	//   ....[39]....
        /*037c*/ 	.word	0x00000d00
        /*0380*/ 	.word	0x000000ff
        /*0384*/ 	.word	0x00000138
        /*0388*/ 	.short	0x0100
        /*038a*/ 	.byte	0x04
	.zero		1


	//   ....[40]....
        /*038c*/ 	.word	0x00000df0
        /*0390*/ 	.word	0x000000ff
        /*0394*/ 	.word	0x00000140
        /*0398*/ 	.short	0x0100
        /*039a*/ 	.byte	0x04
	.zero		1


	//   ....[41]....
        /*039c*/ 	.word	0x00000e00
        /*03a0*/ 	.word	0x000000ff
        /*03a4*/ 	.word	0x00000150
        /*03a8*/ 	.short	0x0100
        /*03aa*/ 	.byte	0x04
	.zero		1


	//   ....[42]....
        /*03ac*/ 	.word	0x00000e10
        /*03b0*/ 	.word	0x000000ff
        /*03b4*/ 	.word	0x00000148
        /*03b8*/ 	.short	0x0100
        /*03ba*/ 	.byte	0x04
	.zero		1


	//   ....[43]....
        /*03bc*/ 	.word	0x00000e20
        /*03c0*/ 	.word	0x000000ff
        /*03c4*/ 	.word	0x00000158
        /*03c8*/ 	.short	0x0100
        /*03ca*/ 	.byte	0x04
	.zero		1


	//   ....[44]....
        /*03cc*/ 	.word	0x000019b0
        /*03d0*/ 	.word	0x00000000
        /*03d4*/ 	.word	0x00000150
        /*03d8*/ 	.short	0x010a
        /*03da*/ 	.byte	0xff
	.zero		1


	//   ....[45]....
        /*03dc*/ 	.word	0x000019d0
        /*03e0*/ 	.word	0x00000000
        /*03e4*/ 	.word	0x00000140
        /*03e8*/ 	.short	0x0101
        /*03ea*/ 	.byte	0xff
	.zero		1


	//   ....[46]....
        /*03ec*/ 	.word	0x00001a90
        /*03f0*/ 	.word	0x000000ff
        /*03f4*/ 	.word	0x00000048
        /*03f8*/ 	.short	0x010a
        /*03fa*/ 	.byte	0x04
	.zero		1


	//   ....[47]....
        /*03fc*/ 	.word	0x00001b10
        /*0400*/ 	.word	0x000000ff
        /*0404*/ 	.word	0x00000048
        /*0408*/ 	.short	0x010a
        /*040a*/ 	.byte	0x21
	.zero		1


	//   ....[48]....
        /*040c*/ 	.word	0x00001ca0
        /*0410*/ 	.word	0x000000ff
        /*0414*/ 	.word	0x00000048
        /*0418*/ 	.short	0x010a
        /*041a*/ 	.byte	0x08
	.zero		1


	//   ....[49]....
        /*041c*/ 	.word	0x00001dd0
        /*0420*/ 	.word	0x000000ff
        /*0424*/ 	.word	0x000000d8
        /*0428*/ 	.short	0x0101
        /*042a*/ 	.byte	0x07
	.zero		1


	//   ....[50]....
        /*042c*/ 	.word	0x00001df0
        /*0430*/ 	.word	0x000000ff
        /*0434*/ 	.word	0x00000048
        /*0438*/ 	.short	0x010a
        /*043a*/ 	.byte	0x04
	.zero		1


	//   ....[51]....
        /*043c*/ 	.word	0x00001e70
        /*0440*/ 	.word	0x000000ff
        /*0444*/ 	.word	0x00000048
        /*0448*/ 	.short	0x010a
        /*044a*/ 	.byte	0x11
	.zero		1


	//   ....[52]....
        /*044c*/ 	.word	0x00002000
        /*0450*/ 	.word	0x000000ff
        /*0454*/ 	.word	0x00000048
        /*0458*/ 	.short	0x010a
        /*045a*/ 	.byte	0x06
	.zero		1


	//   ....[53]....
        /*045c*/ 	.word	0x00002140
        /*0460*/ 	.word	0x00000003
        /*0464*/ 	.word	0x000000e0
        /*0468*/ 	.short	0x010a
        /*046a*/ 	.byte	0xff
	.zero		1


	//   ....[54]....
        /*046c*/ 	.word	0x00002290
        /*0470*/ 	.word	0x00000000
        /*0474*/ 	.word	0x00000000
        /*0478*/ 	.short	0x0101
        /*047a*/ 	.byte	0xff
	.zero		1


	//   ....[55]....
        /*047c*/ 	.word	0x00002850
        /*0480*/ 	.word	0x000000ff
        /*0484*/ 	.word	0x00000000
        /*0488*/ 	.short	0x010a
        /*048a*/ 	.byte	0x04
	.zero		1


	//   ....[56]....
        /*048c*/ 	.word	0x000028e0
        /*0490*/ 	.word	0x000000ff
        /*0494*/ 	.word	0x00000000
        /*0498*/ 	.short	0x010a
        /*049a*/ 	.byte	0x05
	.zero		1


	//   ....[57]....
        /*049c*/ 	.word	0x00002970
        /*04a0*/ 	.word	0x000000ff
        /*04a4*/ 	.word	0x00000000
        /*04a8*/ 	.short	0x010a
        /*04aa*/ 	.byte	0x05
	.zero		1


	//   ....[58]....
        /*04ac*/ 	.word	0x00002a00
        /*04b0*/ 	.word	0x000000ff
        /*04b4*/ 	.word	0x00000000
        /*04b8*/ 	.short	0x010a
        /*04ba*/ 	.byte	0x05
	.zero		1


	//   ....[59]....
        /*04bc*/ 	.word	0x00002a90
        /*04c0*/ 	.word	0x000000ff
        /*04c4*/ 	.word	0x00000000
        /*04c8*/ 	.short	0x010a
        /*04ca*/ 	.byte	0x05
	.zero		1


	//   ....[60]....
        /*04cc*/ 	.word	0x00002b20
        /*04d0*/ 	.word	0x000000ff
        /*04d4*/ 	.word	0x00000000
        /*04d8*/ 	.short	0x010a
        /*04da*/ 	.byte	0x05
	.zero		1


	//   ....[61]....
        /*04dc*/ 	.word	0x00002bb0
        /*04e0*/ 	.word	0x000000ff
        /*04e4*/ 	.word	0x00000000
        /*04e8*/ 	.short	0x010a
        /*04ea*/ 	.byte	0x05
	.zero		1


	//   ....[62]....
        /*04ec*/ 	.word	0x00002c40
        /*04f0*/ 	.word	0x000000ff
        /*04f4*/ 	.word	0x00000000
        /*04f8*/ 	.short	0x010a
        /*04fa*/ 	.byte	0x05
	.zero		1


	//   ....[63]....
        /*04fc*/ 	.word	0x00002ce0
        /*0500*/ 	.word	0x00000000
        /*0504*/ 	.word	0x00000000
        /*0508*/ 	.short	0x010a
        /*050a*/ 	.byte	0xff
	.zero		1


	//   ....[64]....
        /*050c*/ 	.word	0x00002e20
        /*0510*/ 	.word	0x00000002
        /*0514*/ 	.word	0x00000140
        /*0518*/ 	.short	0x010a
        /*051a*/ 	.byte	0xff
	.zero		1


	//   ....[65]....
        /*051c*/ 	.word	0x00002e80
        /*0520*/ 	.word	0x00000004
        /*0524*/ 	.word	0x00000000
        /*0528*/ 	.short	0x0101
        /*052a*/ 	.byte	0xff
	.zero		1


	//   ....[66]....
        /*052c*/ 	.word	0x00002ea0
        /*0530*/ 	.word	0x000000ff
        /*0534*/ 	.word	0x000000f0
        /*0538*/ 	.short	0x010a
        /*053a*/ 	.byte	0x04
	.zero		1


	//   ....[67]....
        /*053c*/ 	.word	0x00002fc0
        /*0540*/ 	.word	0x00000002
        /*0544*/ 	.word	0x000000e0
        /*0548*/ 	.short	0x010a
        /*054a*/ 	.byte	0xff
	.zero		1


	//   ....[68]....
        /*054c*/ 	.word	0x000030d0
        /*0550*/ 	.word	0x00000002
        /*0554*/ 	.word	0x00000000
        /*0558*/ 	.short	0x0101
        /*055a*/ 	.byte	0xff
	.zero		1


	//   ....[69]....
        /*055c*/ 	.word	0x00003160
        /*0560*/ 	.word	0x000000ff
        /*0564*/ 	.word	0x000000f0
        /*0568*/ 	.short	0x0106
        /*056a*/ 	.byte	0x04
	.zero		1


	//   ....[70]....
        /*056c*/ 	.word	0x00003180
        /*0570*/ 	.word	0x000000ff
        /*0574*/ 	.word	0x000000f0
        /*0578*/ 	.short	0x010a
        /*057a*/ 	.byte	0x04
	.zero		1


	//   ....[71]....
        /*057c*/ 	.word	0x00003210
        /*0580*/ 	.word	0x000000ff
        /*0584*/ 	.word	0x000000f0
        /*0588*/ 	.short	0x0106
        /*058a*/ 	.byte	0x07
	.zero		1


	//   ....[72]....
        /*058c*/ 	.word	0x00003250
        /*0590*/ 	.word	0x00000000
        /*0594*/ 	.word	0x000000f0
        /*0598*/ 	.short	0x010a
        /*059a*/ 	.byte	0xff
	.zero		1


	//   ....[73]....
        /*059c*/ 	.word	0x00003770
        /*05a0*/ 	.word	0x00000000
        /*05a4*/ 	.word	0x000000e0
        /*05a8*/ 	.short	0x010a
        /*05aa*/ 	.byte	0xff
	.zero		1


	//   ....[74]....
        /*05ac*/ 	.word	0x00003870
        /*05b0*/ 	.word	0x00000003
        /*05b4*/ 	.word	0x00000000
        /*05b8*/ 	.short	0x0101
        /*05ba*/ 	.byte	0xff
	.zero		1


	//   ....[75]....
        /*05bc*/ 	.word	0x00003880
        /*05c0*/ 	.word	0x000000ff
        /*05c4*/ 	.word	0x00000000
        /*05c8*/ 	.short	0x010a
        /*05ca*/ 	.byte	0x04
	.zero		1


	//   ....[76]....
        /*05cc*/ 	.word	0x00003900
        /*05d0*/ 	.word	0x000000ff
        /*05d4*/ 	.word	0x00000120
        /*05d8*/ 	.short	0x010a
        /*05da*/ 	.byte	0x17
	.zero		1


	//   ....[77]....
        /*05dc*/ 	.word	0x000039e0
        /*05e0*/ 	.word	0x000000ff
        /*05e4*/ 	.word	0x00000000
        /*05e8*/ 	.short	0x010a
        /*05ea*/ 	.byte	0x05
	.zero		1


	//   ....[78]....
        /*05ec*/ 	.word	0x00003b20
        /*05f0*/ 	.word	0x000000ff
        /*05f4*/ 	.word	0x00000000
        /*05f8*/ 	.short	0x010a
        /*05fa*/ 	.byte	0x04
	.zero		1


	//   ....[79]....
        /*05fc*/ 	.word	0x00003d10
        /*0600*/ 	.word	0x000000ff
        /*0604*/ 	.word	0x00000000
        /*0608*/ 	.short	0x010a
        /*060a*/ 	.byte	0x04
	.zero		1


	//   ....[80]....
        /*060c*/ 	.word	0x00003da0
        /*0610*/ 	.word	0x000000ff
        /*0614*/ 	.word	0x00000000
        /*0618*/ 	.short	0x010a
        /*061a*/ 	.byte	0x05
	.zero		1


	//   ....[81]....
        /*061c*/ 	.word	0x00003e30
        /*0620*/ 	.word	0x000000ff
        /*0624*/ 	.word	0x00000000
        /*0628*/ 	.short	0x010a
        /*062a*/ 	.byte	0x05
	.zero		1


	//   ....[82]....
        /*062c*/ 	.word	0x00003ec0
        /*0630*/ 	.word	0x000000ff
        /*0634*/ 	.word	0x00000000
        /*0638*/ 	.short	0x010a
        /*063a*/ 	.byte	0x04
	.zero		1


	//   ....[83]....
        /*063c*/ 	.word	0x000043d0
        /*0640*/ 	.word	0x0000000c
        /*0644*/ 	.word	0x000000e0
        /*0648*/ 	.short	0x010a
        /*064a*/ 	.byte	0xff
	.zero		1


	//   ....[84]....
        /*064c*/ 	.word	0x00004540
        /*0650*/ 	.word	0x00000000
        /*0654*/ 	.word	0x00000000
        /*0658*/ 	.short	0x0101
        /*065a*/ 	.byte	0xff
	.zero		1


	//   ....[85]....
        /*065c*/ 	.word	0x000049d0
        /*0660*/ 	.word	0x000000ff
        /*0664*/ 	.word	0x000000d8
        /*0668*/ 	.short	0x010a
        /*066a*/ 	.byte	0x15
	.zero		1


	//   ....[86]....
        /*066c*/ 	.word	0x00004b50
        /*0670*/ 	.word	0x000000ff
        /*0674*/ 	.word	0x000000b0
        /*0678*/ 	.short	0x010a
        /*067a*/ 	.byte	0x15
	.zero		1


	//   ....[87]....
        /*067c*/ 	.word	0x00004cc0
        /*0680*/ 	.word	0x000000ff
        /*0684*/ 	.word	0x00000090
        /*0688*/ 	.short	0x010b
        /*068a*/ 	.byte	0x15
	.zero		1


	//   ....[88]....
        /*068c*/ 	.word	0x00004cd0
        /*0690*/ 	.word	0x000000ff
        /*0694*/ 	.word	0x00000000
        /*0698*/ 	.short	0x0101
        /*069a*/ 	.byte	0x28
	.zero		1


	//   ....[89]....
        /*069c*/ 	.word	0x00004ce0
        /*06a0*/ 	.word	0x000000ff
        /*06a4*/ 	.word	0x000000b8
        /*06a8*/ 	.short	0x010a
        /*06aa*/ 	.byte	0x15
	.zero		1


	//   ....[90]....
        /*06ac*/ 	.word	0x00004e30
        /*06b0*/ 	.word	0x000000ff
        /*06b4*/ 	.word	0x00000098
        /*06b8*/ 	.short	0x010b
        /*06ba*/ 	.byte	0x15
	.zero		1


	//   ....[91]....
        /*06bc*/ 	.word	0x00004e40
        /*06c0*/ 	.word	0x000000ff
        /*06c4*/ 	.word	0x00000000
        /*06c8*/ 	.short	0x0101
        /*06ca*/ 	.byte	0x27
	.zero		1


	//   ....[92]....
        /*06cc*/ 	.word	0x00004e50
        /*06d0*/ 	.word	0x000000ff
        /*06d4*/ 	.word	0x000000c0
        /*06d8*/ 	.short	0x010a
        /*06da*/ 	.byte	0x15
	.zero		1


	//   ....[93]....
        /*06dc*/ 	.word	0x00004f90
        /*06e0*/ 	.word	0x000000ff
        /*06e4*/ 	.word	0x000000a0
        /*06e8*/ 	.short	0x010b
        /*06ea*/ 	.byte	0x15
	.zero		1


	//   ....[94]....
        /*06ec*/ 	.word	0x00004fa0
        /*06f0*/ 	.word	0x000000ff
        /*06f4*/ 	.word	0x00000000
        /*06f8*/ 	.short	0x0101
        /*06fa*/ 	.byte	0x26
	.zero		1


	//   ....[95]....
        /*06fc*/ 	.word	0x00004fb0
        /*0700*/ 	.word	0x000000ff
        /*0704*/ 	.word	0x000000c8
        /*0708*/ 	.short	0x010a
        /*070a*/ 	.byte	0x15
	.zero		1


	//   ....[96]....
        /*070c*/ 	.word	0x000051b0
        /*0710*/ 	.word	0x000000ff
        /*0714*/ 	.word	0x000000a8
        /*0718*/ 	.short	0x010b
        /*071a*/ 	.byte	0x15
	.zero		1


	//   ....[97]....
        /*071c*/ 	.word	0x000051c0
        /*0720*/ 	.word	0x000000ff
        /*0724*/ 	.word	0x00000000
        /*0728*/ 	.short	0x0101
        /*072a*/ 	.byte	0x25
	.zero		1


	//   ....[98]....
        /*072c*/ 	.word	0x000051f0
        /*0730*/ 	.word	0x000000ff
        /*0734*/ 	.word	0x000000b0
        /*0738*/ 	.short	0x010a
        /*073a*/ 	.byte	0x15
	.zero		1


	//   ....[99]....
        /*073c*/ 	.word	0x00005210
        /*0740*/ 	.word	0x000000ff
        /*0744*/ 	.word	0x000000b8
        /*0748*/ 	.short	0x010a
        /*074a*/ 	.byte	0x15
	.zero		1


	//   ....[100]....
        /*074c*/ 	.word	0x00005230
        /*0750*/ 	.word	0x000000ff
        /*0754*/ 	.word	0x000000c0
        /*0758*/ 	.short	0x010a
        /*075a*/ 	.byte	0x15
	.zero		1


	//   ....[101]....
        /*075c*/ 	.word	0x00005270
        /*0760*/ 	.word	0x00000000
        /*0764*/ 	.word	0x000000c8
        /*0768*/ 	.short	0x010a
        /*076a*/ 	.byte	0xff
	.zero		1


	//   ....[102]....
        /*076c*/ 	.word	0x000055b0
        /*0770*/ 	.word	0x00000003
        /*0774*/ 	.word	0x000000e0
        /*0778*/ 	.short	0x010a
        /*077a*/ 	.byte	0xff
	.zero		1


	//   ....[103]....
        /*077c*/ 	.word	0x00005730
        /*0780*/ 	.word	0x00000000
        /*0784*/ 	.word	0x00000000
        /*0788*/ 	.short	0x0101
        /*078a*/ 	.byte	0xff
	.zero		1


	//   ....[104]....
        /*078c*/ 	.word	0x000062d0
        /*0790*/ 	.word	0x000000ff
        /*0794*/ 	.word	0x00000090
        /*0798*/ 	.short	0x010a
        /*079a*/ 	.byte	0x2c
	.zero		1


	//   ....[105]....
        /*079c*/ 	.word	0x00006340
        /*07a0*/ 	.word	0x00000062
        /*07a4*/ 	.word	0x00000100
        /*07a8*/ 	.short	0x010a
        /*07aa*/ 	.byte	0xff
	.zero		1


	//   ....[106]....
        /*07ac*/ 	.word	0x00006460
        /*07b0*/ 	.word	0x000000ff
        /*07b4*/ 	.word	0x00000090
        /*07b8*/ 	.short	0x010a
        /*07ba*/ 	.byte	0x2c
	.zero		1


	//   ....[107]....
        /*07bc*/ 	.word	0x00006560
        /*07c0*/ 	.word	0x00000062
        /*07c4*/ 	.word	0x00000100
        /*07c8*/ 	.short	0x010a
        /*07ca*/ 	.byte	0xff
	.zero		1


	//   ....[108]....
        /*07cc*/ 	.word	0x00007060
        /*07d0*/ 	.word	0x00000000
        /*07d4*/ 	.word	0x00000000
        /*07d8*/ 	.short	0x0101
        /*07da*/ 	.byte	0xff
	.zero		1


	//   ....[109]....
        /*07dc*/ 	.word	0x00007070
        /*07e0*/ 	.word	0x00000003
        /*07e4*/ 	.word	0x00000090
        /*07e8*/ 	.short	0x010a
        /*07ea*/ 	.byte	0xff
	.zero		1


	//   ....[110]....
        /*07ec*/ 	.word	0x00007140
        /*07f0*/ 	.word	0x00000003
        /*07f4*/ 	.word	0x00000090
        /*07f8*/ 	.short	0x010a
        /*07fa*/ 	.byte	0xff
	.zero		1


	//   ....[111]....
        /*07fc*/ 	.word	0x00007cd0
        /*0800*/ 	.word	0x00000066
        /*0804*/ 	.word	0x00000000
        /*0808*/ 	.short	0x0101
        /*080a*/ 	.byte	0xff
	.zero		1


	//   ....[112]....
        /*080c*/ 	.word	0x00007cf0
        /*0810*/ 	.word	0x0000003f
        /*0814*/ 	.word	0x00000090
        /*0818*/ 	.short	0x010a
        /*081a*/ 	.byte	0xff
	.zero		1


	//   ....[113]....
        /*081c*/ 	.word	0x00007db0
        /*0820*/ 	.word	0x0000003f
        /*0824*/ 	.word	0x00000090
        /*0828*/ 	.short	0x010a
        /*082a*/ 	.byte	0xff
	.zero		1


	//   ....[114]....
        /*082c*/ 	.word	0x00008930
        /*0830*/ 	.word	0x00000066
        /*0834*/ 	.word	0x00000000
        /*0838*/ 	.short	0x0101
        /*083a*/ 	.byte	0xff
	.zero		1


	//   ....[115]....
        /*083c*/ 	.word	0x00008950
        /*0840*/ 	.word	0x0000006c
        /*0844*/ 	.word	0x00000090
        /*0848*/ 	.short	0x010a
        /*084a*/ 	.byte	0xff
	.zero		1


	//   ....[116]....
        /*084c*/ 	.word	0x00008a10
        /*0850*/ 	.word	0x0000006c
        /*0854*/ 	.word	0x00000090
        /*0858*/ 	.short	0x010a
        /*085a*/ 	.byte	0xff
	.zero		1


	//   ....[117]....
        /*085c*/ 	.word	0x00008e50
        /*0860*/ 	.word	0x000000ff
        /*0864*/ 	.word	0x00000000
        /*0868*/ 	.short	0x0101
        /*086a*/ 	.byte	0x04
	.zero		1


	//   ....[118]....
        /*086c*/ 	.word	0x00009600
        /*0870*/ 	.word	0x00000002
        /*0874*/ 	.word	0x00000000
        /*0878*/ 	.short	0x0101
        /*087a*/ 	.byte	0xff
	.zero		1


	//   ....[119]....
        /*087c*/ 	.word	0x000098b0
        /*0880*/ 	.word	0x000000ff
        /*0884*/ 	.word	0x00000000
        /*0888*/ 	.short	0x0101
        /*088a*/ 	.byte	0x04
	.zero		1


	//   ....[120]....
        /*088c*/ 	.word	0x000098d0
        /*0890*/ 	.word	0x00000000
        /*0894*/ 	.word	0x00000150
        /*0898*/ 	.short	0x010a
        /*089a*/ 	.byte	0xff
	.zero		1


	//   ....[121]....
        /*089c*/ 	.word	0x00009930
        /*08a0*/ 	.word	0x00000000
        /*08a4*/ 	.word	0x00000048
        /*08a8*/ 	.short	0x010a
        /*08aa*/ 	.byte	0xff
	.zero		1


	//   ....[122]....
        /*08ac*/ 	.word	0x00009990
        /*08b0*/ 	.word	0x00000000
        /*08b4*/ 	.word	0x00000048
        /*08b8*/ 	.short	0x010a
        /*08ba*/ 	.byte	0xff
	.zero		1


	//   ....[123]....
        /*08bc*/ 	.word	0x000099e0
        /*08c0*/ 	.word	0x00000003
        /*08c4*/ 	.word	0x000000e0
        /*08c8*/ 	.short	0x010a
        /*08ca*/ 	.byte	0xff
	.zero		1


	//   ....[124]....
        /*08cc*/ 	.word	0x00009a40
        /*08d0*/ 	.word	0x00000000
        /*08d4*/ 	.word	0x00000000
        /*08d8*/ 	.short	0x010a
        /*08da*/ 	.byte	0xff
	.zero		1


	//   ....[125]....
        /*08dc*/ 	.word	0x00009aa0
        /*08e0*/ 	.word	0x00000000
        /*08e4*/ 	.word	0x00000000
        /*08e8*/ 	.short	0x010a
        /*08ea*/ 	.byte	0xff
	.zero		1


	//   ....[126]....
        /*08ec*/ 	.word	0x00009b00
        /*08f0*/ 	.word	0x00000000
        /*08f4*/ 	.word	0x00000000
        /*08f8*/ 	.short	0x010a
        /*08fa*/ 	.byte	0xff
	.zero		1


	//   ....[127]....
        /*08fc*/ 	.word	0x00009b60
        /*0900*/ 	.word	0x00000000
        /*0904*/ 	.word	0x00000000
        /*0908*/ 	.short	0x010a
        /*090a*/ 	.byte	0xff
	.zero		1


	//   ....[128]....
        /*090c*/ 	.word	0x00009bc0
        /*0910*/ 	.word	0x00000000
        /*0914*/ 	.word	0x00000000
        /*0918*/ 	.short	0x010a
        /*091a*/ 	.byte	0xff
	.zero		1


	//   ....[129]....
        /*091c*/ 	.word	0x00009c20
        /*0920*/ 	.word	0x00000000
        /*0924*/ 	.word	0x00000000
        /*0928*/ 	.short	0x010a
        /*092a*/ 	.byte	0xff
	.zero		1


	//   ....[130]....
        /*092c*/ 	.word	0x00009c80
        /*0930*/ 	.word	0x00000000
        /*0934*/ 	.word	0x00000000
        /*0938*/ 	.short	0x010a
        /*093a*/ 	.byte	0xff
	.zero		1


	//   ....[131]....
        /*093c*/ 	.word	0x00009ce0
        /*0940*/ 	.word	0x00000000
        /*0944*/ 	.word	0x00000000
        /*0948*/ 	.short	0x010a
        /*094a*/ 	.byte	0xff
	.zero		1


	//   ....[132]....
        /*094c*/ 	.word	0x00009d30
        /*0950*/ 	.word	0x00000002
        /*0954*/ 	.word	0x00000140
        /*0958*/ 	.short	0x010a
        /*095a*/ 	.byte	0xff
	.zero		1


	//   ....[133]....
        /*095c*/ 	.word	0x00009d90
        /*0960*/ 	.word	0x00000002
        /*0964*/ 	.word	0x000000f0
        /*0968*/ 	.short	0x010a
        /*096a*/ 	.byte	0xff
	.zero		1


	//   ....[134]....
        /*096c*/ 	.word	0x00009de0
        /*0970*/ 	.word	0x00000002
        /*0974*/ 	.word	0x000000e0
        /*0978*/ 	.short	0x010a
        /*097a*/ 	.byte	0xff
	.zero		1


	//   ....[135]....
        /*097c*/ 	.word	0x00009e40
        /*0980*/ 	.word	0x00000000
        /*0984*/ 	.word	0x000000f0
        /*0988*/ 	.short	0x010a
        /*098a*/ 	.byte	0xff
	.zero		1


	//   ....[136]....
        /*098c*/ 	.word	0x00009e90
        /*0990*/ 	.word	0x00000000
        /*0994*/ 	.word	0x000000e0
        /*0998*/ 	.short	0x010a
        /*099a*/ 	.byte	0xff
	.zero		1


	//   ....[137]....
        /*099c*/ 	.word	0x00009ef0
        /*09a0*/ 	.word	0x00000003
        /*09a4*/ 	.word	0x00000120
        /*09a8*/ 	.short	0x010a
        /*09aa*/ 	.byte	0xff
	.zero		1


	//   ....[138]....
        /*09ac*/ 	.word	0x00009f50
        /*09b0*/ 	.word	0x00000000
        /*09b4*/ 	.word	0x00000000
        /*09b8*/ 	.short	0x010a
        /*09ba*/ 	.byte	0xff
	.zero		1


	//   ....[139]....
        /*09bc*/ 	.word	0x00009fb0
        /*09c0*/ 	.word	0x00000000
        /*09c4*/ 	.word	0x00000000
        /*09c8*/ 	.short	0x010a
        /*09ca*/ 	.byte	0xff
	.zero		1


	//   ....[140]....
        /*09cc*/ 	.word	0x0000a010
        /*09d0*/ 	.word	0x00000000
        /*09d4*/ 	.word	0x00000000
        /*09d8*/ 	.short	0x010a
        /*09da*/ 	.byte	0xff
	.zero		1


	//   ....[141]....
        /*09dc*/ 	.word	0x0000a070
        /*09e0*/ 	.word	0x00000000
        /*09e4*/ 	.word	0x00000000
        /*09e8*/ 	.short	0x010a
        /*09ea*/ 	.byte	0xff
	.zero		1


	//   ....[142]....
        /*09ec*/ 	.word	0x0000a0d0
        /*09f0*/ 	.word	0x00000000
        /*09f4*/ 	.word	0x00000000
        /*09f8*/ 	.short	0x010a
        /*09fa*/ 	.byte	0xff
	.zero		1


	//   ....[143]....
        /*09fc*/ 	.word	0x0000a120
        /*0a00*/ 	.word	0x0000000c
        /*0a04*/ 	.word	0x000000e0
        /*0a08*/ 	.short	0x010a
        /*0a0a*/ 	.byte	0xff
	.zero		1


	//   ....[144]....
        /*0a0c*/ 	.word	0x0000a180
        /*0a10*/ 	.word	0x00000000
        /*0a14*/ 	.word	0x000000d8
        /*0a18*/ 	.short	0x010a
        /*0a1a*/ 	.byte	0xff
	.zero		1


	//   ....[145]....
        /*0a1c*/ 	.word	0x0000a1e0
        /*0a20*/ 	.word	0x00000000
        /*0a24*/ 	.word	0x000000b0
        /*0a28*/ 	.short	0x010a
        /*0a2a*/ 	.byte	0xff
	.zero		1


	//   ....[146]....
        /*0a2c*/ 	.word	0x0000a240
        /*0a30*/ 	.word	0x00000000
        /*0a34*/ 	.word	0x000000b8
        /*0a38*/ 	.short	0x010a
        /*0a3a*/ 	.byte	0xff
	.zero		1


	//   ....[147]....
        /*0a3c*/ 	.word	0x0000a2a0
        /*0a40*/ 	.word	0x00000000
        /*0a44*/ 	.word	0x000000c0
        /*0a48*/ 	.short	0x010a
        /*0a4a*/ 	.byte	0xff
	.zero		1


	//   ....[148]....
        /*0a4c*/ 	.word	0x0000a300
        /*0a50*/ 	.word	0x00000000
        /*0a54*/ 	.word	0x000000c8
        /*0a58*/ 	.short	0x010a
        /*0a5a*/ 	.byte	0xff
	.zero		1


	//   ....[149]....
        /*0a5c*/ 	.word	0x0000a360
        /*0a60*/ 	.word	0x00000000
        /*0a64*/ 	.word	0x000000b0
        /*0a68*/ 	.short	0x010a
        /*0a6a*/ 	.byte	0xff
	.zero		1


	//   ....[150]....
        /*0a6c*/ 	.word	0x0000a3c0
        /*0a70*/ 	.word	0x00000000
        /*0a74*/ 	.word	0x000000b8
        /*0a78*/ 	.short	0x010a
        /*0a7a*/ 	.byte	0xff
	.zero		1


	//   ....[151]....
        /*0a7c*/ 	.word	0x0000a420
        /*0a80*/ 	.word	0x00000000
        /*0a84*/ 	.word	0x000000c0
        /*0a88*/ 	.short	0x010a
        /*0a8a*/ 	.byte	0xff
	.zero		1


	//   ....[152]....
        /*0a8c*/ 	.word	0x0000a470
        /*0a90*/ 	.word	0x00000003
        /*0a94*/ 	.word	0x000000e0
        /*0a98*/ 	.short	0x010a
        /*0a9a*/ 	.byte	0xff
	.zero		1


	//   ....[153]....
        /*0a9c*/ 	.word	0x0000a4d0
        /*0aa0*/ 	.word	0x00000000
        /*0aa4*/ 	.word	0x00000090
        /*0aa8*/ 	.short	0x010a
        /*0aaa*/ 	.byte	0xff
	.zero		1


	//   ....[154]....
        /*0aac*/ 	.word	0x0000a520
        /*0ab0*/ 	.word	0x00000062
        /*0ab4*/ 	.word	0x00000100
        /*0ab8*/ 	.short	0x010a
        /*0aba*/ 	.byte	0xff
	.zero		1


	//   ....[155]....
        /*0abc*/ 	.word	0x0000a570
        /*0ac0*/ 	.word	0x00000003
        /*0ac4*/ 	.word	0x00000090
        /*0ac8*/ 	.short	0x010a
        /*0aca*/ 	.byte	0xff
	.zero		1


	//   ....[156]....
        /*0acc*/ 	.word	0x0000a5c0
        /*0ad0*/ 	.word	0x0000003f
        /*0ad4*/ 	.word	0x00000090
        /*0ad8*/ 	.short	0x010a
        /*0ada*/ 	.byte	0xff
	.zero		1


	//   ....[157]....
        /*0adc*/ 	.word	0x0000a610
        /*0ae0*/ 	.word	0x0000006c
        /*0ae4*/ 	.word	0x00000090
        /*0ae8*/ 	.short	0x010a
        /*0aea*/ 	.byte	0xff
	.zero		1


	//----- nvinfo : EIATTR_NUM_MBARRIERS
	.align		4
.L_47:
        /*0aec*/ 	.byte	0x03, 0x38
        /*0aee*/ 	.short	0x002c


	//----- nvinfo : EIATTR_EXIT_INSTR_OFFSETS
	.align		4
        /*0af0*/ 	.byte	0x04, 0x1c
        /*0af2*/ 	.short	(.L_49 - .L_48)


	//   ....[0]....
.L_48:
        /*0af4*/ 	.word	0x00002d10


	//   ....[1]....
        /*0af8*/ 	.word	0x00003220


	//   ....[2]....
        /*0afc*/ 	.word	0x00003280


	//   ....[3]....
        /*0b00*/ 	.word	0x00004120


	//   ....[4]....
        /*0b04*/ 	.word	0x000052a0


	//   ....[5]....
        /*0b08*/ 	.word	0x000052e0


	//   ....[6]....
        /*0b0c*/ 	.word	0x00009790


	//   ....[7]....
        /*0b10*/ 	.word	0x00009810


	//   ....[8]....
        /*0b14*/ 	.word	0x00009840


	//   ....[9]....
        /*0b18*/ 	.word	0x000098c0


	//----- nvinfo : EIATTR_MAX_THREADS
	.align		4
.L_49:
        /*0b1c*/ 	.byte	0x04, 0x05
        /*0b1e*/ 	.short	(.L_51 - .L_50)
.L_50:
        /*0b20*/ 	.word	0x00000100
        /*0b24*/ 	.word	0x00000001
        /*0b28*/ 	.word	0x00000001


	//----- nvinfo : EIATTR_CRS_STACK_SIZE
	.align		4
.L_51:
        /*0b2c*/ 	.byte	0x04, 0x1e
        /*0b2e*/ 	.short	(.L_53 - .L_52)
.L_52:
        /*0b30*/ 	.word	0x00000000


	//----- nvinfo : EIATTR_CBANK_PARAM_SIZE
	.align		4
.L_53:
        /*0b34*/ 	.byte	0x03, 0x19
        /*0b36*/ 	.short	0x0800


	//----- nvinfo : EIATTR_PARAM_CBANK
	.align		4
        /*0b38*/ 	.byte	0x04, 0x0a
        /*0b3a*/ 	.short	(.L_55 - .L_54)
	.align		4
.L_54:
        /*0b3c*/ 	.word	index@(.nv.constant0._ZN7cutlass13device_kernelINS_4gemm6kernel13GemmUniversalIN4cute5tupleIJiiiiEEENS1_10collective13CollectiveMmaINS1_35MainloopSm100TmaUmmaWarpSpecializedILi9ELi2ELi4ENS5_IJNS4_1CILi1EEENSA_ILi2EEESB_EEEEENS5_IJNSA_ILi64EEENSA_ILi256EEENSA_ILi32EEEEEENS_10bfloat16_tENS5_IJlSB_lEEESJ_SK_NS4_8TiledMMAINS4_8MMA_AtomIJNS4_20SM100_MMA_F16BF16_SSISJ_SJ_fLi64ELi256ELNS4_4UMMA5MajorE0ELSP_0ELNSO_7ScaleInE0ELSQ_0EEEEEENS4_6LayoutINS5_IJSB_SB_SB_EEENS5_IJNSA_ILi0EEESV_SV_EEEEENS5_IJNS4_10UnderscoreESY_SY_EEEEENS4_23SM90_TMA_LOAD_MULTICASTENS4_14ComposedLayoutINS4_7SwizzleILi2ELi4ELi3EEENS4_18smem_ptr_flag_bitsILi16EEENST_INS5_IJNSA_ILi8EEESH_EEENS5_IJSH_SB_EEEEEEEvNS4_8identityENS4_13SM90_TMA_LOADES1B_vS1C_EENS_8epilogue10collective18CollectiveEpilogueINS1F_23Sm100TmaWarpSpecializedILi4ELi2ELi32ELb1ELb0EEEJSI_NS5_IJNST_ISF_SB_EES1K_EEESJ_SK_SJ_SK_NS1F_6fusion15FusionCallbacksIS1J_NS1M_17LinearCombinationISJ_fSJ_fLNS_15FloatRoundStyleE2EEESI_S1L_JEEENS4_5SM1004TMEM4LOAD26SM100_TMEM_LOAD_16dp256b8xES1D_NS12_INS13_ILi3ELi4ELi3EEES16_NST_INS5_IJS17_SF_EEENS5_IJSF_SB_EEEEEEENS4_17SM75_U32x4_LDSM_NENS4_14SM90_TMA_STOREES20_NS4_17SM90_U32x4_STSM_NENS4_39AutoVectorizingCopyWithAssumedAlignmentILi128EEEEEEvvEEEEvNT_6ParamsE)
        /*0b40*/ 	.short	0x0380
        /*0b42*/ 	.short	0x0800


	//----- nvinfo : EIATTR_SW_WAR
	.align		4
.L_55:
        /*0b44*/ 	.byte	0x04, 0x36
        /*0b46*/ 	.short	(.L_57 - .L_56)
.L_56:
        /*0b48*/ 	.word	0x00000008
.L_57:


//--------------------- .nv.callgraph             --------------------------
	.section	.nv.callgraph,"",@"SHT_CUDA_CALLGRAPH"
	.align	4
	.sectionentsize	8
	.align		4
        /*0000*/ 	.word	0x00000000
	.align		4
        /*0004*/ 	.word	0xffffffff
	.align		4
        /*0008*/ 	.word	index@(_ZN7cutlass13device_kernelINS_4gemm6kernel13GemmUniversalIN4cute5tupleIJiiiiEEENS1_10collective13CollectiveMmaINS1_35MainloopSm100TmaUmmaWarpSpecializedILi9ELi2ELi4ENS5_IJNS4_1CILi1EEENSA_ILi2EEESB_EEEEENS5_IJNSA_ILi64EEENSA_ILi256EEENSA_ILi32EEEEEENS_10bfloat16_tENS5_IJlSB_lEEESJ_SK_NS4_8TiledMMAINS4_8MMA_AtomIJNS4_20SM100_MMA_F16BF16_SSISJ_SJ_fLi64ELi256ELNS4_4UMMA5MajorE0ELSP_0ELNSO_7ScaleInE0ELSQ_0EEEEEENS4_6LayoutINS5_IJSB_SB_SB_EEENS5_IJNSA_ILi0EEESV_SV_EEEEENS5_IJNS4_10UnderscoreESY_SY_EEEEENS4_23SM90_TMA_LOAD_MULTICASTENS4_14ComposedLayoutINS4_7SwizzleILi2ELi4ELi3EEENS4_18smem_ptr_flag_bitsILi16EEENST_INS5_IJNSA_ILi8EEESH_EEENS5_IJSH_SB_EEEEEEEvNS4_8identityENS4_13SM90_TMA_LOADES1B_vS1C_EENS_8epilogue10collective18CollectiveEpilogueINS1F_23Sm100TmaWarpSpecializedILi4ELi2ELi32ELb1ELb0EEEJSI_NS5_IJNST_ISF_SB_EES1K_EEESJ_SK_SJ_SK_NS1F_6fusion15FusionCallbacksIS1J_NS1M_17LinearCombinationISJ_fSJ_fLNS_15FloatRoundStyleE2EEESI_S1L_JEEENS4_5SM1004TMEM4LOAD26SM100_TMEM_LOAD_16dp256b8xES1D_NS12_INS13_ILi3ELi4ELi3EEES16_NST_INS5_IJS17_SF_EEENS5_IJSF_SB_EEEEEEENS4_17SM75_U32x4_LDSM_NENS4_14SM90_TMA_STOREES20_NS4_17SM90_U32x4_STSM_NENS4_39AutoVectorizingCopyWithAssumedAlignmentILi128EEEEEEvvEEEEvNT_6ParamsE)
	.align		4
        /*000c*/ 	.word	index@(__assertfail)
	.align		4
        /*0010*/ 	.word	0x00000000
	.align		4
        /*0014*/ 	.word	0xfffffffe
	.align		4
        /*0018*/ 	.word	0x00000000
	.align		4
        /*001c*/ 	.word	0xfffffffd
	.align		4
        /*0020*/ 	.word	0x00000000
	.align		4
        /*0024*/ 	.word	0xfffffffc


//--------------------- .nv.constant4             --------------------------
	.section	.nv.constant4,"a",@progbits
	.align	8
	.align		8
.nv.constant4:
        /*0000*/ 	.dword	__assertfail
	.align		8
        /*0008*/ 	.dword	__unnamed_1
	.align		8
        /*0010*/ 	.dword	__unnamed_2
	.align		8
        /*0018*/ 	.dword	_ZN40_INTERNAL_22cd3b6c_4_k_cu_0caefc8c_341304cuda3std3__45__cpo5beginE
	.align		8
        /*0020*/ 	.dword	_ZN40_INTERNAL_22cd3b6c_4_k_cu_0caefc8c_341304cuda3std3__45__cpo3endE
	.align		8
        /*0028*/ 	.dword	_ZN40_INTERNAL_22cd3b6c_4_k_cu_0caefc8c_341304cuda3std3__45__cpo6cbeginE
	.align		8
        /*0030*/ 	.dword	_ZN40_INTERNAL_22cd3b6c_4_k_cu_0caefc8c_341304cuda3std3__45__cpo4cendE
	.align		8
        /*0038*/ 	.dword	_ZN40_INTERNAL_22cd3b6c_4_k_cu_0caefc8c_341304cuda3std3__442_GLOBAL__N__22cd3b6c_4_k_cu_0caefc8c_341306ignoreE
	.align		8
        /*0040*/ 	.dword	_ZN40_INTERNAL_22cd3b6c_4_k_cu_0caefc8c_341304cuda3std3__419piecewise_constructE
	.align		8
        /*0048*/ 	.dword	_ZN40_INTERNAL_22cd3b6c_4_k_cu_0caefc8c_341304cuda3std3__48in_placeE
	.align		8
        /*0050*/ 	.dword	_ZN40_INTERNAL_22cd3b6c_4_k_cu_0caefc8c_341304cuda3std6ranges3__45__cpo4swapE
	.align		8
        /*0058*/ 	.dword	_ZN40_INTERNAL_22cd3b6c_4_k_cu_0caefc8c_341304cuda3std6ranges3__45__cpo9iter_moveE
	.align		8
        /*0060*/ 	.dword	_ZN40_INTERNAL_22cd3b6c_4_k_cu_0caefc8c_341304cute7productE
	.align		8
        /*0068*/ 	.dword	_ZN40_INTERNAL_22cd3b6c_4_k_cu_0caefc8c_341304cute1_E
	.align		8
        /*0070*/ 	.dword	$str$25
	.align		8
        /*0078*/ 	.dword	$str$26
	.align		8
        /*0080*/ 	.dword	$str$27
	.align		8
        /*0088*/ 	.dword	$str$28


//--------------------- .text._ZN7cutlass13device_kernelINS_4gemm6kernel13GemmUniversalIN4cute5tupleIJiiiiEEENS1_10collective13CollectiveMmaINS1_35MainloopSm100TmaUmmaWarpSpecializedILi9ELi2ELi4ENS5_IJNS4_1CILi1EEENSA_ILi2EEESB_EEEEENS5_IJNSA_ILi64EEENSA_ILi256EEENSA_ILi32EEEEEENS_10bfloat16_tENS5_IJlSB_lEEESJ_SK_NS4_8TiledMMAINS4_8MMA_AtomIJNS4_20SM100_MMA_F16BF16_SSISJ_SJ_fLi64ELi256ELNS4_4UMMA5MajorE0ELSP_0ELNSO_7ScaleInE0ELSQ_0EEEEEENS4_6LayoutINS5_IJSB_SB_SB_EEENS5_IJNSA_ILi0EEESV_SV_EEEEENS5_IJNS4_10UnderscoreESY_SY_EEEEENS4_23SM90_TMA_LOAD_MULTICASTENS4_14ComposedLayoutINS4_7SwizzleILi2ELi4ELi3EEENS4_18smem_ptr_flag_bitsILi16EEENST_INS5_IJNSA_ILi8EEESH_EEENS5_IJSH_SB_EEEEEEEvNS4_8identityENS4_13SM90_TMA_LOADES1B_vS1C_EENS_8epilogue10collective18CollectiveEpilogueINS1F_23Sm100TmaWarpSpecializedILi4ELi2ELi32ELb1ELb0EEEJSI_NS5_IJNST_ISF_SB_EES1K_EEESJ_SK_SJ_SK_NS1F_6fusion15FusionCallbacksIS1J_NS1M_17LinearCombinationISJ_fSJ_fLNS_15FloatRoundStyleE2EEESI_S1L_JEEENS4_5SM1004TMEM4LOAD26SM100_TMEM_LOAD_16dp256b8xES1D_NS12_INS13_ILi3ELi4ELi3EEES16_NST_INS5_IJS17_SF_EEENS5_IJSF_SB_EEEEEEENS4_17SM75_U32x4_LDSM_NENS4_14SM90_TMA_STOREES20_NS4_17SM90_U32x4_STSM_NENS4_39AutoVectorizingCopyWithAssumedAlignmentILi128EEEEEEvvEEEEvNT_6ParamsE --------------------------
	.section	.text._ZN7cutlass13device_kernelINS_4gemm6kernel13GemmUniversalIN4cute5tupleIJiiiiEEENS1_10collective13CollectiveMmaINS1_35MainloopSm100TmaUmmaWarpSpecializedILi9ELi2ELi4ENS5_IJNS4_1CILi1EEENSA_ILi2EEESB_EEEEENS5_IJNSA_ILi64EEENSA_ILi256EEENSA_ILi32EEEEEENS_10bfloat16_tENS5_IJlSB_lEEESJ_SK_NS4_8TiledMMAINS4_8MMA_AtomIJNS4_20SM100_MMA_F16BF16_SSISJ_SJ_fLi64ELi256ELNS4_4UMMA5MajorE0ELSP_0ELNSO_7ScaleInE0ELSQ_0EEEEEENS4_6LayoutINS5_IJSB_SB_SB_EEENS5_IJNSA_ILi0EEESV_SV_EEEEENS5_IJNS4_10UnderscoreESY_SY_EEEEENS4_23SM90_TMA_LOAD_MULTICASTENS4_14ComposedLayoutINS4_7SwizzleILi2ELi4ELi3EEENS4_18smem_ptr_flag_bitsILi16EEENST_INS5_IJNSA_ILi8EEESH_EEENS5_IJSH_SB_EEEEEEEvNS4_8identityENS4_13SM90_TMA_LOADES1B_vS1C_EENS_8epilogue10collective18CollectiveEpilogueINS1F_23Sm100TmaWarpSpecializedILi4ELi2ELi32ELb1ELb0EEEJSI_NS5_IJNST_ISF_SB_EES1K_EEESJ_SK_SJ_SK_NS1F_6fusion15FusionCallbacksIS1J_NS1M_17LinearCombinationISJ_fSJ_fLNS_15FloatRoundStyleE2EEESI_S1L_JEEENS4_5SM1004TMEM4LOAD26SM100_TMEM_LOAD_16dp256b8xES1D_NS12_INS13_ILi3ELi4ELi3EEES16_NST_INS5_IJS17_SF_EEENS5_IJSF_SB_EEEEEEENS4_17SM75_U32x4_LDSM_NENS4_14SM90_TMA_STOREES20_NS4_17SM90_U32x4_STSM_NENS4_39AutoVectorizingCopyWithAssumedAlignmentILi128EEEEEEvvEEEEvNT_6ParamsE,"ax",@progbits
	.align	128
.text._ZN7cutlass13device_kernelINS_4gemm6kernel13GemmUniversalIN4cute5tupleIJiiiiEEENS1_10collective13CollectiveMmaINS1_35MainloopSm100TmaUmmaWarpSpecializedILi9ELi2ELi4ENS5_IJNS4_1CILi1EEENSA_ILi2EEESB_EEEEENS5_IJNSA_ILi64EEENSA_ILi256EEENSA_ILi32EEEEEENS_10bfloat16_tENS5_IJlSB_lEEESJ_SK_NS4_8TiledMMAINS4_8MMA_AtomIJNS4_20SM100_MMA_F16BF16_SSISJ_SJ_fLi64ELi256ELNS4_4UMMA5MajorE0ELSP_0ELNSO_7ScaleInE0ELSQ_0EEEEEENS4_6LayoutINS5_IJSB_SB_SB_EEENS5_IJNSA_ILi0EEESV_SV_EEEEENS5_IJNS4_10UnderscoreESY_SY_EEEEENS4_23SM90_TMA_LOAD_MULTICASTENS4_14ComposedLayoutINS4_7SwizzleILi2ELi4ELi3EEENS4_18smem_ptr_flag_bitsILi16EEENST_INS5_IJNSA_ILi8EEESH_EEENS5_IJSH_SB_EEEEEEEvNS4_8identityENS4_13SM90_TMA_LOADES1B_vS1C_EENS_8epilogue10collective18CollectiveEpilogueINS1F_23Sm100TmaWarpSpecializedILi4ELi2ELi32ELb1ELb0EEEJSI_NS5_IJNST_ISF_SB_EES1K_EEESJ_SK_SJ_SK_NS1F_6fusion15FusionCallbacksIS1J_NS1M_17LinearCombinationISJ_fSJ_fLNS_15FloatRoundStyleE2EEESI_S1L_JEEENS4_5SM1004TMEM4LOAD26SM100_TMEM_LOAD_16dp256b8xES1D_NS12_INS13_ILi3ELi4ELi3EEES16_NST_INS5_IJS17_SF_EEENS5_IJSF_SB_EEEEEEENS4_17SM75_U32x4_LDSM_NENS4_14SM90_TMA_STOREES20_NS4_17SM90_U32x4_STSM_NENS4_39AutoVectorizingCopyWithAssumedAlignmentILi128EEEEEEvvEEEEvNT_6ParamsE:
        .type           _ZN7cutlass13device_kernelINS_4gemm6kernel13GemmUniversalIN4cute5tupleIJiiiiEEENS1_10collective13CollectiveMmaINS1_35MainloopSm100TmaUmmaWarpSpecializedILi9ELi2ELi4ENS5_IJNS4_1CILi1EEENSA_ILi2EEESB_EEEEENS5_IJNSA_ILi64EEENSA_ILi256EEENSA_ILi32EEEEEENS_10bfloat16_tENS5_IJlSB_lEEESJ_SK_NS4_8TiledMMAINS4_8MMA_AtomIJNS4_20SM100_MMA_F16BF16_SSISJ_SJ_fLi64ELi256ELNS4_4UMMA5MajorE0ELSP_0ELNSO_7ScaleInE0ELSQ_0EEEEEENS4_6LayoutINS5_IJSB_SB_SB_EEENS5_IJNSA_ILi0EEESV_SV_EEEEENS5_IJNS4_10UnderscoreESY_SY_EEEEENS4_23SM90_TMA_LOAD_MULTICASTENS4_14ComposedLayoutINS4_7SwizzleILi2ELi4ELi3EEENS4_18smem_ptr_flag_bitsILi16EEENST_INS5_IJNSA_ILi8EEESH_EEENS5_IJSH_SB_EEEEEEEvNS4_8identityENS4_13SM90_TMA_LOADES1B_vS1C_EENS_8epilogue10collective18CollectiveEpilogueINS1F_23Sm100TmaWarpSpecializedILi4ELi2ELi32ELb1ELb0EEEJSI_NS5_IJNST_ISF_SB_EES1K_EEESJ_SK_SJ_SK_NS1F_6fusion15FusionCallbacksIS1J_NS1M_17LinearCombinationISJ_fSJ_fLNS_15FloatRoundStyleE2EEESI_S1L_JEEENS4_5SM1004TMEM4LOAD26SM100_TMEM_LOAD_16dp256b8xES1D_NS12_INS13_ILi3ELi4ELi3EEES16_NST_INS5_IJS17_SF_EEENS5_IJSF_SB_EEEEEEENS4_17SM75_U32x4_LDSM_NENS4_14SM90_TMA_STOREES20_NS4_17SM90_U32x4_STSM_NENS4_39AutoVectorizingCopyWithAssumedAlignmentILi128EEEEEEvvEEEEvNT_6ParamsE,@function
        .size           _ZN7cutlass13device_kernelINS_4gemm6kernel13GemmUniversalIN4cute5tupleIJiiiiEEENS1_10collective13CollectiveMmaINS1_35MainloopSm100TmaUmmaWarpSpecializedILi9ELi2ELi4ENS5_IJNS4_1CILi1EEENSA_ILi2EEESB_EEEEENS5_IJNSA_ILi64EEENSA_ILi256EEENSA_ILi32EEEEEENS_10bfloat16_tENS5_IJlSB_lEEESJ_SK_NS4_8TiledMMAINS4_8MMA_AtomIJNS4_20SM100_MMA_F16BF16_SSISJ_SJ_fLi64ELi256ELNS4_4UMMA5MajorE0ELSP_0ELNSO_7ScaleInE0ELSQ_0EEEEEENS4_6LayoutINS5_IJSB_SB_SB_EEENS5_IJNSA_ILi0EEESV_SV_EEEEENS5_IJNS4_10UnderscoreESY_SY_EEEEENS4_23SM90_TMA_LOAD_MULTICASTENS4_14ComposedLayoutINS4_7SwizzleILi2ELi4ELi3EEENS4_18smem_ptr_flag_bitsILi16EEENST_INS5_IJNSA_ILi8EEESH_EEENS5_IJSH_SB_EEEEEEEvNS4_8identityENS4_13SM90_TMA_LOADES1B_vS1C_EENS_8epilogue10collective18CollectiveEpilogueINS1F_23Sm100TmaWarpSpecializedILi4ELi2ELi32ELb1ELb0EEEJSI_NS5_IJNST_ISF_SB_EES1K_EEESJ_SK_SJ_SK_NS1F_6fusion15FusionCallbacksIS1J_NS1M_17LinearCombinationISJ_fSJ_fLNS_15FloatRoundStyleE2EEESI_S1L_JEEENS4_5SM1004TMEM4LOAD26SM100_TMEM_LOAD_16dp256b8xES1D_NS12_INS13_ILi3ELi4ELi3EEES16_NST_INS5_IJS17_SF_EEENS5_IJSF_SB_EEEEEEENS4_17SM75_U32x4_LDSM_NENS4_14SM90_TMA_STOREES20_NS4_17SM90_U32x4_STSM_NENS4_39AutoVectorizingCopyWithAssumedAlignmentILi128EEEEEEvvEEEEvNT_6ParamsE,(.L_x_199 - _ZN7cutlass13device_kernelINS_4gemm6kernel13GemmUniversalIN4cute5tupleIJiiiiEEENS1_10collective13CollectiveMmaINS1_35MainloopSm100TmaUmmaWarpSpecializedILi9ELi2ELi4ENS5_IJNS4_1CILi1EEENSA_ILi2EEESB_EEEEENS5_IJNSA_ILi64EEENSA_ILi256EEENSA_ILi32EEEEEENS_10bfloat16_tENS5_IJlSB_lEEESJ_SK_NS4_8TiledMMAINS4_8MMA_AtomIJNS4_20SM100_MMA_F16BF16_SSISJ_SJ_fLi64ELi256ELNS4_4UMMA5MajorE0ELSP_0ELNSO_7ScaleInE0ELSQ_0EEEEEENS4_6LayoutINS5_IJSB_SB_SB_EEENS5_IJNSA_ILi0EEESV_SV_EEEEENS5_IJNS4_10UnderscoreESY_SY_EEEEENS4_23SM90_TMA_LOAD_MULTICASTENS4_14ComposedLayoutINS4_7SwizzleILi2ELi4ELi3EEENS4_18smem_ptr_flag_bitsILi16EEENST_INS5_IJNSA_ILi8EEESH_EEENS5_IJSH_SB_EEEEEEEvNS4_8identityENS4_13SM90_TMA_LOADES1B_vS1C_EENS_8epilogue10collective18CollectiveEpilogueINS1F_23Sm100TmaWarpSpecializedILi4ELi2ELi32ELb1ELb0EEEJSI_NS5_IJNST_ISF_SB_EES1K_EEESJ_SK_SJ_SK_NS1F_6fusion15FusionCallbacksIS1J_NS1M_17LinearCombinationISJ_fSJ_fLNS_15FloatRoundStyleE2EEESI_S1L_JEEENS4_5SM1004TMEM4LOAD26SM100_TMEM_LOAD_16dp256b8xES1D_NS12_INS13_ILi3ELi4ELi3EEES16_NST_INS5_IJS17_SF_EEENS5_IJSF_SB_EEEEEEENS4_17SM75_U32x4_LDSM_NENS4_14SM90_TMA_STOREES20_NS4_17SM90_U32x4_STSM_NENS4_39AutoVectorizingCopyWithAssumedAlignmentILi128EEEEEEvvEEEEvNT_6ParamsE)
        .other          _ZN7cutlass13device_kernelINS_4gemm6kernel13GemmUniversalIN4cute5tupleIJiiiiEEENS1_10collective13CollectiveMmaINS1_35MainloopSm100TmaUmmaWarpSpecializedILi9ELi2ELi4ENS5_IJNS4_1CILi1EEENSA_ILi2EEESB_EEEEENS5_IJNSA_ILi64EEENSA_ILi256EEENSA_ILi32EEEEEENS_10bfloat16_tENS5_IJlSB_lEEESJ_SK_NS4_8TiledMMAINS4_8MMA_AtomIJNS4_20SM100_MMA_F16BF16_SSISJ_SJ_fLi64ELi256ELNS4_4UMMA5MajorE0ELSP_0ELNSO_7ScaleInE0ELSQ_0EEEEEENS4_6LayoutINS5_IJSB_SB_SB_EEENS5_IJNSA_ILi0EEESV_SV_EEEEENS5_IJNS4_10UnderscoreESY_SY_EEEEENS4_23SM90_TMA_LOAD_MULTICASTENS4_14ComposedLayoutINS4_7SwizzleILi2ELi4ELi3EEENS4_18smem_ptr_flag_bitsILi16EEENST_INS5_IJNSA_ILi8EEESH_EEENS5_IJSH_SB_EEEEEEEvNS4_8identityENS4_13SM90_TMA_LOADES1B_vS1C_EENS_8epilogue10collective18CollectiveEpilogueINS1F_23Sm100TmaWarpSpecializedILi4ELi2ELi32ELb1ELb0EEEJSI_NS5_IJNST_ISF_SB_EES1K_EEESJ_SK_SJ_SK_NS1F_6fusion15FusionCallbacksIS1J_NS1M_17LinearCombinationISJ_fSJ_fLNS_15FloatRoundStyleE2EEESI_S1L_JEEENS4_5SM1004TMEM4LOAD26SM100_TMEM_LOAD_16dp256b8xES1D_NS12_INS13_ILi3ELi4ELi3EEES16_NST_INS5_IJS17_SF_EEENS5_IJSF_SB_EEEEEEENS4_17SM75_U32x4_LDSM_NENS4_14SM90_TMA_STOREES20_NS4_17SM90_U32x4_STSM_NENS4_39AutoVectorizingCopyWithAssumedAlignmentILi128EEEEEEvvEEEEvNT_6ParamsE,@"STO_CUDA_ENTRY STV_DEFAULT"
_ZN7cutlass13device_kernelINS_4gemm6kernel13GemmUniversalIN4cute5tupleIJiiiiEEENS1_10collective13CollectiveMmaINS1_35MainloopSm100TmaUmmaWarpSpecializedILi9ELi2ELi4ENS5_IJNS4_1CILi1EEENSA_ILi2EEESB_EEEEENS5_IJNSA_ILi64EEENSA_ILi256EEENSA_ILi32EEEEEENS_10bfloat16_tENS5_IJlSB_lEEESJ_SK_NS4_8TiledMMAINS4_8MMA_AtomIJNS4_20SM100_MMA_F16BF16_SSISJ_SJ_fLi64ELi256ELNS4_4UMMA5MajorE0ELSP_0ELNSO_7ScaleInE0ELSQ_0EEEEEENS4_6LayoutINS5_IJSB_SB_SB_EEENS5_IJNSA_ILi0EEESV_SV_EEEEENS5_IJNS4_10UnderscoreESY_SY_EEEEENS4_23SM90_TMA_LOAD_MULTICASTENS4_14ComposedLayoutINS4_7SwizzleILi2ELi4ELi3EEENS4_18smem_ptr_flag_bitsILi16EEENST_INS5_IJNSA_ILi8EEESH_EEENS5_IJSH_SB_EEEEEEEvNS4_8identityENS4_13SM90_TMA_LOADES1B_vS1C_EENS_8epilogue10collective18CollectiveEpilogueINS1F_23Sm100TmaWarpSpecializedILi4ELi2ELi32ELb1ELb0EEEJSI_NS5_IJNST_ISF_SB_EES1K_EEESJ_SK_SJ_SK_NS1F_6fusion15FusionCallbacksIS1J_NS1M_17LinearCombinationISJ_fSJ_fLNS_15FloatRoundStyleE2EEESI_S1L_JEEENS4_5SM1004TMEM4LOAD26SM100_TMEM_LOAD_16dp256b8xES1D_NS12_INS13_ILi3ELi4ELi3EEES16_NST_INS5_IJS17_SF_EEENS5_IJSF_SB_EEEEEEENS4_17SM75_U32x4_LDSM_NENS4_14SM90_TMA_STOREES20_NS4_17SM90_U32x4_STSM_NENS4_39AutoVectorizingCopyWithAssumedAlignmentILi128EEEEEEvvEEEEvNT_6ParamsE:
[----:B------:R-:W1:Y:S01]  /*0000*/  LDC R1, c[0x0][0x37c] ;  /* 0x0000df00ff017b82 */ /* 0x000e620000000800 */
[----:B------:R-:W2:Y:S01]  /*0010*/  S2R R94, SR_TID.X ;  /* 0x00000000005e7919 */ /* 0x000ea20000002100 */
[----:B------:R-:W3:Y:S01]  /*0020*/  LDCU.64 UR8, c[0x0][0x890] ;  /* 0x00011200ff0877ac */ /* 0x000ee20008000a00 */
[----:B------:R-:W-:Y:S02]  /*0030*/  PRMT R81, RZ, 0x7610, R81 ;  /* 0x00007610ff517816 */ /* 0x000fe40000000051 */
[----:B------:R-:W-:Y:S01]  /*0040*/  ELECT P3, URZ, PT ;  /* 0x0000000000ff782f */ /* 0x000fe20003860000 */
[----:B---3--:R-:W-:-:S04]  /*0050*/  UISETP.NE.U32.AND UP0, UPT, UR8, URZ, UPT ;  /* 0x000000ff0800728c */ /* 0x008fc8000bf05070 */
[----:B------:R-:W-:Y:S01]  /*0060*/  UISETP.NE.AND.EX UP0, UPT, UR9, URZ, UPT, UP0 ;  /* 0x000000ff0900728c */ /* 0x000fe2000bf05300 */
[----:B--2---:R-:W-:-:S05]  /*0070*/  SHF.R.U32.HI R82, RZ, 0x5, R94 ;  /* 0x00000005ff527819 */ /* 0x004fca000001165e */
[----:B------:R-:W2:Y:S02]  /*0080*/  SHFL.IDX PT, R0, R82, RZ, 0x1f ;  /* 0x00001fff52007589 */ /* 0x000ea400000e0000 */
[----:B--2---:R-:W-:Y:S01]  /*0090*/  R2UR UR17, R0 ;  /* 0x00000000001172ca */ /* 0x004fe200000e0000 */
[----:B-1----:R-:W-:-:S14]  /*00a0*/  BRA.U UP0, `(.L_x_0) ;  /* 0x0000000100307547 */ /* 0x002fdc000b800000 */
[----:B------:R-:W1:Y:S02]  /*00b0*/  LDCU.64 UR4, c[0x0][0x888] ;  /* 0x00011100ff0477ac */ /* 0x000e640008000a00 */
[----:B-1----:R-:W-:-:S04]  /*00c0*/  UISETP.NE.U32.AND UP0, UPT, UR4, URZ, UPT ;  /* 0x000000ff0400728c */ /* 0x002fc8000bf05070 */
[----:B------:R-:W-:-:S09]  /*00d0*/  UISETP.NE.AND.EX UP0, UPT, UR5, URZ, UPT, UP0 ;  /* 0x000000ff0500728c */ /* 0x000fd2000bf05300 */
[----:B------:R-:W-:Y:S05]  /*00e0*/  BRA.U !UP0, `(.L_x_1) ;  /* 0x0000000108147547 */ /* 0x000fea000b800000 */
[----:B------:R-:W1:Y:S01]  /*00f0*/  LDC.64 R2, c[0x0][0x888] ;  /* 0x00022200ff027b82 */ /* 0x000e620000000a00 */
[----:B------:R-:W1:Y:S02]  /*0100*/  LDCU.64 UR4, c[0x0][0x358] ;  /* 0x00006b00ff0477ac */ /* 0x000e640008000a00 */
[----:B-1----:R1:W5:Y:S01]  /*0110*/  LDG.E R41, desc[UR4][R2.64] ;  /* 0x0000000402297981 */ /* 0x002362000c1e1900 */
[----:B------:R-:W-:Y:S01]  /*0120*/  HFMA2 R81, -RZ, RZ, 0, 5.9604644775390625e-08 ;  /* 0x00000001ff517431 */ /* 0x000fe200000001ff */
[----:B------:R-:W-:Y:S05]  /*0130*/  BRA `(.L_x_0) ;  /* 0x00000000000c7947 */ /* 0x000fea0003800000 */
.L_x_1:
[----:B------:R-:W1:Y:S01]  /*0140*/  LDCU UR4, c[0x0][0x880] ;  /* 0x00011000ff0477ac */ /* 0x000e620008000800 */
[----:B------:R-:W-:Y:S01]  /*0150*/  HFMA2 R81, -RZ, RZ, 0, 5.9604644775390625e-08 ;  /* 0x00000001ff517431 */ /* 0x000fe200000001ff */
[----:B-1----:R-:W-:-:S07]  /*0160*/  MOV R41, UR4 ;  /* 0x0000000400297c02 */ /* 0x002fce0008000f00 */
.L_x_0:
[----:B------:R-:W2:Y:S02]  /*0170*/  LDCU.64 UR4, c[0x0][0x8b0] ;  /* 0x00011600ff0477ac */ /* 0x000ea40008000a00 */
[----:B--2---:R-:W-:-:S04]  /*0180*/  UISETP.NE.U32.AND UP0, UPT, UR4, URZ, UPT ;  /* 0x000000ff0400728c */ /* 0x004fc8000bf05070 */
[----:B------:R-:W-:-:S09]  /*0190*/  UISETP.NE.AND.EX UP0, UPT, UR5, URZ, UPT, UP0 ;  /* 0x000000ff0500728c */ /* 0x000fd2000bf05300 */
[----:B------:R-:W-:Y:S05]  /*01a0*/  BRA.U UP0, `(.L_x_2) ;  /* 0x0000000100287547 */ /* 0x000fea000b800000 */
[----:B------:R-:W2:Y:S02]  /*01b0*/  LDCU.64 UR4, c[0x0][0x8a8] ;  /* 0x00011500ff0477ac */ /* 0x000ea40008000a00 */
[----:B--2---:R-:W-:-:S04]  /*01c0*/  UISETP.NE.U32.AND UP0, UPT, UR4, URZ, UPT ;  /* 0x000000ff0400728c */ /* 0x004fc8000bf05070 */
[----:B------:R-:W-:-:S09]  /*01d0*/  UISETP.NE.AND.EX UP0, UPT, UR5, URZ, UPT, UP0 ;  /* 0x000000ff0500728c */ /* 0x000fd2000bf05300 */
[----:B------:R-:W-:Y:S05]  /*01e0*/  BRA.U !UP0, `(.L_x_3) ;  /* 0x0000000108107547 */ /* 0x000fea000b800000 */
[----:B------:R-:W2:Y:S01]  /*01f0*/  LDC.64 R38, c[0x0][0x8a8] ;  /* 0x00022a00ff267b82 */ /* 0x000ea20000000a00 */
[----:B------:R-:W2:Y:S02]  /*0200*/  LDCU.64 UR4, c[0x0][0x358] ;  /* 0x00006b00ff0477ac */ /* 0x000ea40008000a00 */
[----:B--2---:R2:W5:Y:S01]  /*0210*/  LDG.E R38, desc[UR4][R38.64] ;  /* 0x0000000426267981 */ /* 0x004562000c1e1900 */
[----:B------:R-:W-:Y:S05]  /*0220*/  BRA `(.L_x_2) ;  /* 0x0000000000087947 */ /* 0x000fea0003800000 */
.L_x_3:
[----:B------:R-:W2:Y:S02]  /*0230*/  LDCU UR4, c[0x0][0x8a0] ;  /* 0x00011400ff0477ac */ /* 0x000ea40008000800 */
[----:B--2---:R-:W-:Y:S02]  /*0240*/  MOV R38, UR4 ;  /* 0x0000000400267c02 */ /* 0x004fe40008000f00 */
.L_x_2:
[----:B------:R-:W-:Y:S01]  /*0250*/  IMAD.U32 R0, RZ, RZ, UR17 ;  /* 0x00000011ff007e24 */ /* 0x000fe2000f8e00ff */
[----:B------:R-:W-:Y:S04]  /*0260*/  BSSY.RECONVERGENT B0, `(.L_x_4) ;  /* 0x000000c000007945 */ /* 0x000fe80003800200 */
[C---:B------:R-:W-:Y:S02]  /*0270*/  ISETP.NE.OR P1, PT, R0.reuse, 0x1, !P3 ;  /* 0x000000010000780c */ /* 0x040fe40005f25670 */
[----:B------:R-:W-:-:S11]  /*0280*/  ISETP.NE.OR P0, PT, R0, 0x3, !P3 ;  /* 0x000000030000780c */ /* 0x000fd60005f05670 */
[----:B------:R-:W-:Y:S05]  /*0290*/  @P1 BRA `(.L_x_5) ;  /* 0x0000000000201947 */ /* 0x000fea0003800000 */
[----:B------:R-:W3:Y:S02]  /*02a0*/  LDCU.64 UR4, c[0x0][0x348] ;  /* 0x00006900ff0477ac */ /* 0x000ee40008000a00 */
[----:B---3--:R-:W-:Y:S02]  /*02b0*/  UIADD3 UR6, UP1, UPT, UR4, 0x80, URZ ;  /* 0x0000008004067890 */ /* 0x008fe4000ff3e0ff */
[----:B------:R-:W-:Y:S02]  /*02c0*/  UIADD3 UR4, UP0, UPT, UR4, 0x180, URZ ;  /* 0x0000018004047890 */ /* 0x000fe4000ff1e0ff */
[----:B------:R-:W-:Y:S02]  /*02d0*/  UIADD3.X UR7, UPT, UPT, URZ, UR5, URZ, UP1, !UPT ;  /* 0x00000005ff077290 */ /* 0x000fe40008ffe4ff */
[----:B------:R-:W-:-:S07]  /*02e0*/  UIADD3.X UR5, UPT, UPT, URZ, UR5, URZ, UP0, !UPT ;  /* 0x00000005ff057290 */ /* 0x000fce00087fe4ff */
[----:B------:R3:W-:Y:S02]  /*02f0*/  UTMACCTL.PF [UR6] ;  /* 0x00000000060079b9 */ /* 0x0007e40008040000 */
[----:B------:R3:W-:Y:S02]  /*0300*/  UTMACCTL.PF [UR4] ;  /* 0x00000000040079b9 */ /* 0x0007e40008040000 */
[----:B---3--:R-:W-:Y:S01]  /*0310*/  NOP ;  /* 0x0000000000007918 */ /* 0x008fe20000000000 */
.L_x_5:
[----:B------:R-:W-:Y:S05]  /*0320*/  BSYNC.RECONVERGENT B0 ;  /* 0x0000000000007941 */ /* 0x000fea0003800200 */
.L_x_4:
[----:B------:R-:W-:Y:S04]  /*0330*/  BSSY.RECONVERGENT B0, `(.L_x_6) ;  /* 0x000000a000007945 */ /* 0x000fe80003800200 */
        /* <DEDUP_REMOVED lines=9> */
.L_x_7:
[----:B------:R-:W-:Y:S05]  /*03d0*/  BSYNC.RECONVERGENT B0 ;  /* 0x0000000000007941 */ /* 0x000fea0003800200 */
.L_x_6:
[----:B------:R-:W3:Y:S01]  /*03e0*/  LDCU.64 UR4, c[0x0][0x888] ;  /* 0x00011100ff0477ac */ /* 0x000ee20008000a00 */
[----:B------:R-:W-:Y:S02]  /*03f0*/  UISETP.EQ.U32.AND UP1, UPT, UR8, URZ, UPT ;  /* 0x000000ff0800728c */ /* 0x000fe4000bf22070 */
[----:B------:R-:W-:Y:S02]  /*0400*/  UPLOP3.LUT UP3, UPT, UPT, UPT, UPT, 0x80, 0x8 ;  /* 0x000000000008789c */ /* 0x000fe40003f6f070 */
[----:B---3--:R-:W-:-:S04]  /*0410*/  UISETP.NE.U32.AND UP0, UPT, UR4, URZ, UPT ;  /* 0x000000ff0400728c */ /* 0x008fc8000bf05070 */
[----:B------:R-:W-:-:S04]  /*0420*/  UISETP.NE.AND.EX UP0, UPT, UR5, URZ, UPT, UP0 ;  /* 0x000000ff0500728c */ /* 0x000fc8000bf05300 */
[----:B------:R-:W-:-:S04]  /*0430*/  UISETP.EQ.OR.EX UP2, UPT, UR9, URZ, !UP0, UP1 ;  /* 0x000000ff0900728c */ /* 0x000fc8000c742710 */
[----:B------:R-:W-:-:S06]  /*0440*/  UP2UR UR4, UPR, URZ, 0x4 ;  /* 0x00000004ff047883 */ /* 0x000fcc0008000000 */
[----:B------:R-:W-:Y:S01]  /*0450*/  MOV R85, UR4 ;  /* 0x0000000400557c02 */ /* 0x000fe20008000f00 */
[----:B------:R-:W-:Y:S06]  /*0460*/  BRA.U !UP2, `(.L_x_8) ;  /* 0x000000010a207547 */ /* 0x000fec000b800000 */
[----:B------:R-:W-:Y:S01]  /*0470*/  UISETP.NE.U32.AND UP1, UPT, UR8, URZ, UPT ;  /* 0x000000ff0800728c */ /* 0x000fe2000bf25070 */
[----:B-----5:R-:W-:Y:S01]  /*0480*/  FSETP.NEU.AND P0, PT, R41, RZ, PT ;  /* 0x000000ff2900720b */ /* 0x020fe20003f0d000 */
[----:B------:R-:W-:Y:S02]  /*0490*/  USEL UR4, URZ, 0xffffffff, UP0 ;  /* 0xffffffffff047887 */ /* 0x000fe40008000000 */
[----:B------:R-:W-:-:S10]  /*04a0*/  UISETP.NE.AND.EX UP1, UPT, UR9, URZ, UPT, UP1 ;  /* 0x000000ff0900728c */ /* 0x000fd4000bf25310 */
[----:B------:R-:W-:Y:S01]  /*04b0*/  VOTEU.ANY UP0, P0 ;  /* 0x0000000000ff7886 */ /* 0x000fe20000000100 */
[----:B------:R-:W-:-:S04]  /*04c0*/  @!UP1 USEL UR4, URZ, 0xffffffff, UP0 ;  /* 0xffffffffff049887 */ /* 0x000fc80008000000 */
[----:B------:R-:W-:-:S04]  /*04d0*/  ULOP3.LUT UR4, UR4, 0x1, URZ, 0xc0, !UPT ;  /* 0x0000000104047892 */ /* 0x000fc8000f8ec0ff */
[----:B------:R-:W-:-:S11]  /*04e0*/  UISETP.NE.U32.AND UP3, UPT, UR4, 0x1, UPT ;  /* 0x000000010400788c */ /* 0x000fd6000bf65070 */
.L_x_8:
[----:B-1----:R-:W1:Y:S01]  /*04f0*/  SHFL.IDX PT, R2, R82, RZ, 0x1f ;  /* 0x00001fff52027589 */ /* 0x002e6200000e0000 */
[----:B------:R-:W-:-:S04]  /*0500*/  UISETP.NE.AND UP0, UPT, UR17, 0x2, UPT ;  /* 0x000000021100788c */ /* 0x000fc8000bf05270 */
[----:B------:R-:W-:Y:S01]  /*0510*/  USEL UR48, URZ, 0x1, UP0 ;  /* 0x00000001ff307887 */ /* 0x000fe20008000000 */
[----:B-1----:R-:W-:-:S13]  /*0520*/  ISETP.NE.AND P0, PT, R2, RZ, PT ;  /* 0x000000ff0200720c */ /* 0x002fda0003f05270 */
[----:B------:R-:W-:Y:S05]  /*0530*/  @P0 BRA `(.L_x_9) ;  /* 0x00000000008c0947 */ /* 0x000fea0003800000 */
[----:B------:R-:W-:Y:S01]  /*0540*/  ELECT P0, URZ, PT ;  /* 0x0000000000ff782f */ /* 0x000fe20003800000 */
[----:B------:R-:W-:-:S12]  /*0550*/  BSSY.RECONVERGENT B0, `(.L_x_9) ;  /* 0x0000021000007945 */ /* 0x000fd80003800200 */
[----:B------:R-:W-:Y:S05]  /*0560*/  @!P0 BRA `(.L_x_10) ;  /* 0x00000000007c8947 */ /* 0x000fea0003800000 */
[----:B------:R-:W1:Y:S01]  /*0570*/  S2UR UR4, SR_CgaCtaId ;  /* 0x00000000000479c3 */ /* 0x000e620000008800 */
[----:B------:R-:W-:Y:S01]  /*0580*/  UMOV UR5, 0x400 ;  /* 0x0000040000057882 */ /* 0x000fe20000000000 */
[----:B------:R-:W-:Y:S01]  /*0590*/  UMOV UR8, 0x1 ;  /* 0x0000000100087882 */ /* 0x000fe20000000000 */
[----:B------:R-:W-:Y:S01]  /*05a0*/  UMOV UR6, 0x2 ;  /* 0x0000000200067882 */ /* 0x000fe20000000000 */
[----:B------:R-:W-:-:S04]  /*05b0*/  UIADD3 UR8, UPT, UPT, -UR8, 0x100000, URZ ;  /* 0x0010000008087890 */ /* 0x000fc8000fffe1ff */
[----:B------:R-:W-:Y:S02]  /*05c0*/  USHF.L.U32 UR9, UR8, 0xb, URZ ;  /* 0x0000000b08097899 */ /* 0x000fe400080006ff */
[----:B------:R-:W-:Y:S02]  /*05d0*/  USHF.L.U32 UR8, UR8, 0x1, URZ ;  /* 0x0000000108087899 */ /* 0x000fe400080006ff */
[----:B------:R-:W-:-:S04]  /*05e0*/  UIADD3 UR6, UPT, UPT, -UR6, 0x100000, URZ ;  /* 0x0010000006067890 */ /* 0x000fc8000fffe1ff */
[----:B------:R-:W-:Y:S02]  /*05f0*/  USHF.L.U32 UR7, UR6, 0xb, URZ ;  /* 0x0000000b06077899 */ /* 0x000fe400080006ff */
[----:B------:R-:W-:Y:S02]  /*0600*/  USHF.L.U32 UR6, UR6, 0x1, URZ ;  /* 0x0000000106067899 */ /* 0x000fe400080006ff */
[----:B-1----:R-:W-:Y:S01]  /*0610*/  ULEA UR4, UR4, UR5, 0x18 ;  /* 0x0000000504047291 */ /* 0x002fe2000f8ec0ff */
[----:B------:R-:W1:Y:S11]  /*0620*/  FENCE.VIEW.ASYNC.S ;  /* 0x00000000000073c6 */ /* 0x000e760000000000 */
[----:B-1----:R1:W3:Y:S01]  /*0630*/  SYNCS.EXCH.64 URZ, [UR4], UR8 ;  /* 0x0000000804ff75b2 */ /* 0x0022e20008000100 */
[----:B------:R1:W4:Y:S01]  /*0640*/  SYNCS.EXCH.64 URZ, [UR4+0x48], UR6 ;  /* 0x0000480604ff75b2 */ /* 0x0003220008000100 */
[----:B------:R1:W1:Y:S01]  /*0650*/  SYNCS.EXCH.64 URZ, [UR4+0x8], UR8 ;  /* 0x0000080804ff75b2 */ /* 0x0002620008000100 */
        /* <DEDUP_REMOVED lines=15> */
[----:B------:R-:W-:Y:S01]  /*0750*/  NOP ;  /* 0x0000000000007918 */ /* 0x000fe20000000000 */
.L_x_10:
[----:B-1----:R-:W-:Y:S05]  /*0760*/  BSYNC.RECONVERGENT B0 ;  /* 0x0000000000007941 */ /* 0x002fea0003800200 */
.L_x_9:
[----:B------:R-:W1:Y:S01]  /*0770*/  SHFL.IDX PT, R2, R82, RZ, 0x1f ;  /* 0x00001fff52027589 */ /* 0x000e6200000e0000 */
[----:B------:R-:W-:Y:S01]  /*0780*/  NOP ;  /* 0x0000000000007918 */ /* 0x000fe20000000000 */
[----:B-1----:R-:W-:-:S13]  /*0790*/  ISETP.NE.AND P0, PT, R2, 0x1, PT ;  /* 0x000000010200780c */ /* 0x002fda0003f05270 */
[----:B------:R-:W-:Y:S05]  /*07a0*/  @P0 BRA `(.L_x_11) ;  /* 0x0000000000580947 */ /* 0x000fea0003800000 */
        /* <DEDUP_REMOVED lines=9> */
[----:B------:R-:W-:Y:S01]  /*0840*/  USHF.L.U32 UR6, UR6, 0x1, URZ ;  /* 0x0000000106067899 */ /* 0x000fe200080006ff */
[----:B------:R-:W-:Y:S01]  /*0850*/  ELECT P0, URZ, PT ;  /* 0x0000000000ff782f */ /* 0x000fe20003800000 */
[----:B-1----:R-:W-:Y:S01]  /*0860*/  ULEA UR4, UR4, UR5, 0x18 ;  /* 0x0000000504047291 */ /* 0x002fe2000f8ec0ff */
[----:B------:R-:W1:Y:S11]  /*0870*/  FENCE.VIEW.ASYNC.S ;  /* 0x00000000000073c6 */ /* 0x000e760000000000 */
[----:B-1----:R1:W1:Y:S01]  /*0880*/  SYNCS.EXCH.64 URZ, [UR4+0x90], UR8 ;  /* 0x0000900804ff75b2 */ /* 0x0022620008000100 */
        /* <DEDUP_REMOVED lines=8> */
.L_x_11:
[----:B------:R-:W2:Y:S01]  /*0910*/  SHFL.IDX PT, R2, R82, RZ, 0x1f ;  /* 0x00001fff52027589 */ /* 0x000ea200000e0000 */
[----:B------:R-:W-:Y:S01]  /*0920*/  NOP ;  /* 0x0000000000007918 */ /* 0x000fe20000000000 */
[----:B--2---:R-:W-:-:S13]  /*0930*/  ISETP.NE.AND P0, PT, R2, 0x3, PT ;  /* 0x000000030200780c */ /* 0x004fda0003f05270 */
[----:B------:R-:W-:Y:S05]  /*0940*/  @P0 BRA `(.L_x_12) ;  /* 0x0000000000300947 */ /* 0x000fea0003800000 */
[----:B-1----:R-:W1:Y:S01]  /*0950*/  S2UR UR6, SR_CgaCtaId ;  /* 0x00000000000679c3 */ /* 0x002e620000008800 */
[----:B------:R-:W-:Y:S01]  /*0960*/  UMOV UR4, 0x400 ;  /* 0x0000040000047882 */ /* 0x000fe20000000000 */
[----:B------:R-:W-:Y:S01]  /*0970*/  UMOV UR5, 0x20 ;  /* 0x0000002000057882 */ /* 0x000fe20000000000 */
[----:B------:R-:W-:Y:S01]  /*0980*/  ELECT P0, URZ, PT ;  /* 0x0000000000ff782f */ /* 0x000fe20003800000 */
[----:B-1----:R-:W-:Y:S02]  /*0990*/  ULEA UR6, UR6, UR4, 0x18 ;  /* 0x0000000406067291 */ /* 0x002fe4000f8ec0ff */
[----:B------:R-:W-:-:S04]  /*09a0*/  UIADD3 UR4, UPT, UPT, -UR5, 0x100000, URZ ;  /* 0x0010000005047890 */ /* 0x000fc8000fffe1ff */
[----:B------:R-:W-:Y:S02]  /*09b0*/  USHF.L.U32 UR5, UR4, 0xb, URZ ;  /* 0x0000000b04057899 */ /* 0x000fe400080006ff */
[----:B------:R-:W-:Y:S01]  /*09c0*/  USHF.L.U32 UR4, UR4, 0x1, URZ ;  /* 0x0000000104047899 */ /* 0x000fe200080006ff */
[----:B------:R-:W1:Y:S11]  /*09d0*/  FENCE.VIEW.ASYNC.S ;  /* 0x00000000000073c6 */ /* 0x000e760000000000 */
[----:B-1----:R2:W1:Y:S01]  /*09e0*/  SYNCS.EXCH.64 URZ, [UR6+0xd0], UR4 ;  /* 0x0000d00406ff75b2 */ /* 0x0024620008000100 */
[----:B------:R2:W1:Y:S02]  /*09f0*/  SYNCS.EXCH.64 URZ, [UR6+0xd8], UR4 ;  /* 0x0000d80406ff75b2 */ /* 0x0004640008000100 */
[----:B--2---:R-:W-:Y:S01]  /*0a00*/  NOP ;  /* 0x0000000000007918 */ /* 0x004fe20000000000 */
.L_x_12:
[----:B------:R-:W2:Y:S01]  /*0a10*/  SHFL.IDX PT, R2, R82, RZ, 0x1f ;  /* 0x00001fff52027589 */ /* 0x000ea200000e0000 */
[----:B------:R-:W-:Y:S01]  /*0a20*/  NOP ;  /* 0x0000000000007918 */ /* 0x000fe20000000000 */
[----:B--2---:R-:W-:-:S13]  /*0a30*/  ISETP.NE.AND P0, PT, R2, 0x4, PT ;  /* 0x000000040200780c */ /* 0x004fda0003f05270 */
[----:B------:R-:W-:Y:S05]  /*0a40*/  @P0 BRA `(.L_x_13) ;  /* 0x00000000004c0947 */ /* 0x000fea0003800000 */
[----:B-1----:R-:W1:Y:S01]  /*0a50*/  S2UR UR6, SR_CgaCtaId ;  /* 0x00000000000679c3 */ /* 0x002e620000008800 */
[----:B------:R-:W-:Y:S01]  /*0a60*/  UMOV UR4, 0x1e0 ;  /* 0x000001e000047882 */ /* 0x000fe20000000000 */
[----:B------:R-:W-:Y:S01]  /*0a70*/  UMOV UR5, 0x400 ;  /* 0x0000040000057882 */ /* 0x000fe20000000000 */
[----:B------:R-:W-:Y:S01]  /*0a80*/  USEL UR4, UR4, 0x1a0, UP3 ;  /* 0x000001a004047887 */ /* 0x000fe20009800000 */
[----:B------:R-:W-:Y:S01]  /*0a90*/  UMOV UR8, 0x1 ;  /* 0x0000000100087882 */ /* 0x000fe20000000000 */
[----:B------:R-:W-:Y:S01]  /*0aa0*/  ELECT P0, URZ, PT ;  /* 0x0000000000ff782f */ /* 0x000fe20003800000 */
[----:B------:R-:W-:-:S04]  /*0ab0*/  UIADD3 UR8, UPT, UPT, -UR8, 0x100000, URZ ;  /* 0x0010000008087890 */ /* 0x000fc8000fffe1ff */
[----:B------:R-:W-:Y:S02]  /*0ac0*/  USHF.L.U32 UR9, UR8, 0xb, URZ ;  /* 0x0000000b08097899 */ /* 0x000fe400080006ff */
[----:B------:R-:W-:Y:S02]  /*0ad0*/  USHF.L.U32 UR8, UR8, 0x1, URZ ;  /* 0x0000000108087899 */ /* 0x000fe400080006ff */
[----:B-1----:R-:W-:Y:S02]  /*0ae0*/  ULEA UR6, UR6, UR5, 0x18 ;  /* 0x0000000506067291 */ /* 0x002fe4000f8ec0ff */
[----:B------:R-:W-:-:S04]  /*0af0*/  UIADD3 UR4, UPT, UPT, -UR4, 0x100000, URZ ;  /* 0x0010000004047890 */ /* 0x000fc8000fffe1ff */
[----:B------:R-:W-:Y:S02]  /*0b00*/  USHF.L.U32 UR5, UR4, 0xb, URZ ;  /* 0x0000000b04057899 */ /* 0x000fe400080006ff */
[----:B------:R-:W-:Y:S01]  /*0b10*/  USHF.L.U32 UR4, UR4, 0x1, URZ ;  /* 0x0000000104047899 */ /* 0x000fe200080006ff */
[----:B------:R-:W1:Y:S03]  /*0b20*/  FENCE.VIEW.ASYNC.S ;  /* 0x00000000000073c6 */ /* 0x000e660000000000 */
[----:B-1----:R2:W1:Y:S08]  /*0b30*/  SYNCS.EXCH.64 URZ, [UR6+0xe0], UR8 ;  /* 0x0000e00806ff75b2 */ /* 0x0024700008000100 */
[----:B------:R2:W1:Y:S01]  /*0b40*/  SYNCS.EXCH.64 URZ, [UR6+0xf0], UR4 ;  /* 0x0000f00406ff75b2 */ /* 0x0004620008000100 */
[----:B------:R2:W1:Y:S01]  /*0b50*/  SYNCS.EXCH.64 URZ, [UR6+0xe8], UR8 ;  /* 0x0000e80806ff75b2 */ /* 0x0004620008000100 */
[----:B------:R2:W1:Y:S02]  /*0b60*/  SYNCS.EXCH.64 URZ, [UR6+0xf8], UR4 ;  /* 0x0000f80406ff75b2 */ /* 0x0004640008000100 */
[----:B--2---:R-:W-:Y:S01]  /*0b70*/  NOP ;  /* 0x0000000000007918 */ /* 0x004fe20000000000 */
.L_x_13:
[----:B------:R-:W2:Y:S01]  /*0b80*/  SHFL.IDX PT, R2, R82, RZ, 0x1f ;  /* 0x00001fff52027589 */ /* 0x000ea200000e0000 */
[----:B------:R-:W-:Y:S01]  /*0b90*/  NOP ;  /* 0x0000000000007918 */ /* 0x000fe20000000000 */
[----:B--2---:R-:W-:-:S13]  /*0ba0*/  ISETP.NE.AND P0, PT, R2, 0x5, PT ;  /* 0x000000050200780c */ /* 0x004fda0003f05270 */
[----:B------:R-:W-:Y:S05]  /*0bb0*/  @P0 BRA `(.L_x_14) ;  /* 0x0000000000580947 */ /* 0x000fea0003800000 */
[----:B-1----:R-:W1:Y:S01]  /*0bc0*/  S2UR UR4, SR_CgaCtaId ;  /* 0x00000000000479c3 */ /* 0x002e620000008800 */
        /* <DEDUP_REMOVED lines=19> */
[----:B------:R2:W1:Y:S02]  /*0d00*/  SYNCS.EXCH.64 URZ, [UR4+0x138], UR6 ;  /* 0x0001380604ff75b2 */ /* 0x0004640008000100 */
[----:B--2---:R-:W-:Y:S01]  /*0d10*/  NOP ;  /* 0x0000000000007918 */ /* 0x004fe20000000000 */
.L_x_14:
[----:B------:R-:W2:Y:S01]  /*0d20*/  SHFL.IDX PT, R2, R82, RZ, 0x1f ;  /* 0x00001fff52027589 */ /* 0x000ea200000e0000 */
[----:B------:R-:W-:Y:S01]  /*0d30*/  NOP ;  /* 0x0000000000007918 */ /* 0x000fe20000000000 */
[----:B--2---:R-:W-:-:S13]  /*0d40*/  ISETP.NE.AND P0, PT, R2, 0x3, PT ;  /* 0x000000030200780c */ /* 0x004fda0003f05270 */
[----:B------:R-:W-:Y:S05]  /*0d50*/  @P0 BRA `(.L_x_15) ;  /* 0x0000000000380947 */ /* 0x000fea0003800000 */
[----:B------:R-:W2:Y:S01]  /*0d60*/  S2UR UR5, SR_CgaCtaId ;  /* 0x00000000000579c3 */ /* 0x000ea20000008800 */
[----:B-1----:R-:W-:Y:S01]  /*0d70*/  UMOV UR4, 0x400 ;  /* 0x0000040000047882 */ /* 0x002fe20000000000 */
[----:B------:R-:W-:Y:S01]  /*0d80*/  UMOV UR6, 0x20 ;  /* 0x0000002000067882 */ /* 0x000fe20000000000 */
[----:B------:R-:W-:Y:S01]  /*0d90*/  ELECT P0, URZ, PT ;  /* 0x0000000000ff782f */ /* 0x000fe20003800000 */
[----:B------:R-:W-:-:S04]  /*0da0*/  UIADD3 UR6, UPT, UPT, -UR6, 0x100000, URZ ;  /* 0x0010000006067890 */ /* 0x000fc8000fffe1ff */
[----:B------:R-:W-:Y:S02]  /*0db0*/  USHF.L.U32 UR7, UR6, 0xb, URZ ;  /* 0x0000000b06077899 */ /* 0x000fe400080006ff */
[----:B------:R-:W-:Y:S02]  /*0dc0*/  USHF.L.U32 UR6, UR6, 0x1, URZ ;  /* 0x0000000106067899 */ /* 0x000fe400080006ff */
[----:B--2---:R-:W-:Y:S01]  /*0dd0*/  ULEA UR4, UR5, UR4, 0x18 ;  /* 0x0000000405047291 */ /* 0x004fe2000f8ec0ff */
[----:B------:R-:W1:Y:S11]  /*0de0*/  FENCE.VIEW.ASYNC.S ;  /* 0x00000000000073c6 */ /* 0x000e760000000000 */
[----:B-1----:R2:W1:Y:S01]  /*0df0*/  SYNCS.EXCH.64 URZ, [UR4+0x140], UR6 ;  /* 0x0001400604ff75b2 */ /* 0x0024620008000100 */
[----:B------:R2:W1:Y:S01]  /*0e00*/  SYNCS.EXCH.64 URZ, [UR4+0x150], UR6 ;  /* 0x0001500604ff75b2 */ /* 0x0004620008000100 */
[----:B------:R2:W1:Y:S01]  /*0e10*/  SYNCS.EXCH.64 URZ, [UR4+0x148], UR6 ;  /* 0x0001480604ff75b2 */ /* 0x0004620008000100 */
[----:B------:R2:W1:Y:S02]  /*0e20*/  SYNCS.EXCH.64 URZ, [UR4+0x158], UR6 ;  /* 0x0001580604ff75b2 */ /* 0x0004640008000100 */
[----:B--2---:R-:W-:Y:S01]  /*0e30*/  NOP ;  /* 0x0000000000007918 */ /* 0x004fe20000000000 */
.L_x_15:
[----:B-1----:R-:W1:Y:S01]  /*0e40*/  LDCU UR4, c[0x0][0x36c] ;  /* 0x00006d80ff0477ac */ /* 0x002e620008000800 */
[----:B------:R-:W-:Y:S01]  /*0e50*/  ISETP.NE.OR P3, PT, R0, 0x2, !P3 ;  /* 0x000000020000780c */ /* 0x000fe20005f65670 */
[----:B------:R-:W-:Y:S01]  /*0e60*/  NOP ;  /* 0x0000000000007918 */ /* 0x000fe20000000000 */
[----:B------:R-:W-:Y:S01]  /*0e70*/  LOP3.LUT R0, R94, 0x1f, RZ, 0xc0, !PT ;  /* 0x0000001f5e007812 */ /* 0x000fe200078ec0ff */
[----:B------:R-:W-:Y:S02]  /*0e80*/  UISETP.NE.AND UP4, UPT, UR17, URZ, UPT ;  /* 0x000000ff1100728c */ /* 0x000fe4000bf85270 */
[----:B-1----:R-:W-:-:S09]  /*0e90*/  UISETP.EQ.U32.AND UP5, UPT, UR4, 0x1, UPT ;  /* 0x000000010400788c */ /* 0x002fd2000bfa2070 */
[----:B------:R-:W-:Y:S05]  /*0ea0*/  BRA.U !UP5, `(.L_x_16) ;  /* 0x000000010d087547 */ /* 0x000fea000b800000 */
[----:B---34-:R-:W-:Y:S01]  /*0eb0*/  UCGABAR_ARV ;  /* 0x00000000000079c7 */ /* 0x018fe20008000000 */
[----:B------:R-:W-:Y:S05]  /*0ec0*/  BRA `(.L_x_17) ;  /* 0x0000000000047947 */ /* 0x000fea0003800000 */
.L_x_16:
[----:B---34-:R-:W-:Y:S01]  /*0ed0*/  NOP ;  /* 0x0000000000007918 */ /* 0x018fe20000000000 */
.L_x_17:
[----:B------:R-:W1:Y:S01]  /*0ee0*/  S2UR UR7, SR_CTAID.X ;  /* 0x00000000000779c3 */ /* 0x000e620000002500 */
[----:B------:R-:W-:-:S05]  /*0ef0*/  CS2R.32 R84, SR_CgaSize ;  /* 0x0000000000547805 */ /* 0x000fca0000008a00 */
[----:B------:R-:W-:-:S05]  /*0f00*/  IMAD R84, R84, -0xa0, RZ ;  /* 0xffffff6054547824 */ /* 0x000fca00078e02ff */
[----:B------:R-:W-:-:S14]  /*0f10*/  R2UR UR5, R84 ;  /* 0x00000000540572ca */ /* 0x000fdc00000e0000 */
[----:B------:R-:W2:Y:S01]  /*0f20*/  LDCU UR5, c[0x0][UR5+0x2b0] ;  /* 0x00005600050577ac */ /* 0x000ea20008000800 */
[----:B------:R-:W-:-:S05]  /*0f30*/  CS2R.32 R84, SR_CgaSize ;  /* 0x0000000000547805 */ /* 0x000fca0000008a00 */
[----:B------:R-:W-:-:S05]  /*0f40*/  IMAD R84, R84, -0xa0, RZ ;  /* 0xffffff6054547824 */ /* 0x000fca00078e02ff */
[----:B------:R-:W-:-:S14]  /*0f50*/  R2UR UR4, R84 ;  /* 0x00000000540472ca */ /* 0x000fdc00000e0000 */
[----:B------:R-:W3:Y:S01]  /*0f60*/  LDCU UR4, c[0x0][UR4+0x2b4] ;  /* 0x00005680040477ac */ /* 0x000ee20008000800 */
[----:B------:R-:W4:Y:S01]  /*0f70*/  S2UR UR8, SR_CTAID.Y ;  /* 0x00000000000879c3 */ /* 0x000f220000002600 */
[----:B------:R-:W-:-:S05]  /*0f80*/  CS2R.32 R84, SR_CgaSize ;  /* 0x0000000000547805 */ /* 0x000fca0000008a00 */
[----:B------:R-:W-:-:S05]  /*0f90*/  IMAD R84, R84, -0xa0, RZ ;  /* 0xffffff6054547824 */ /* 0x000fca00078e02ff */
[----:B------:R-:W-:-:S14]  /*0fa0*/  R2UR UR9, R84 ;  /* 0x00000000540972ca */ /* 0x000fdc00000e0000 */
[----:B------:R-:W3:Y:S01]  /*0fb0*/  LDCU UR9, c[0x0][UR9+0x2a0] ;  /* 0x00005400090977ac */ /* 0x000ee20008000800 */
[----:B------:R-:W-:-:S05]  /*0fc0*/  CS2R.32 R84, SR_CgaSize ;  /* 0x0000000000547805 */ /* 0x000fca0000008a00 */
[----:B------:R-:W-:-:S05]  /*0fd0*/  IMAD R84, R84, -0xa0, RZ ;  /* 0xffffff6054547824 */ /* 0x000fca00078e02ff */
[----:B------:R-:W-:-:S14]  /*0fe0*/  R2UR UR10, R84 ;  /* 0x00000000540a72ca */ /* 0x000fdc00000e0000 */
[----:B------:R-:W3:Y:S01]  /*0ff0*/  LDCU UR10, c[0x0][UR10+0x2a4] ;  /* 0x000054800a0a77ac */ /* 0x000ee20008000800 */
[----:B------:R-:W3:Y:S01]  /*1000*/  S2UR UR11, SR_CgaCtaId ;  /* 0x00000000000b79c3 */ /* 0x000ee20000008800 */
[----:B------:R-:W3:Y:S01]  /*1010*/  LDCU UR21, c[0x0][0xb24] ;  /* 0x00016480ff1577ac */ /* 0x000ee20008000800 */
[----:B------:R-:W3:Y:S01]  /*1020*/  LDCU UR42, c[0x0][0xb24] ;  /* 0x00016480ff2a77ac */ /* 0x000ee20008000800 */
[----:B-1----:R-:W-:-:S05]  /*1030*/  I2FP.F32.U32 R3, UR7 ;  /* 0x0000000700037c45 */ /* 0x002fca0008201000 */
[----:B------:R-:W1:Y:S01]  /*1040*/  S2UR UR36, SR_CTAID.Z ;  /* 0x00000000002479c3 */ /* 0x000e620000002700 */
[----:B------:R-:W1:Y:S01]  /*1050*/  LDCU UR27, c[0x0][0xb30] ;  /* 0x00016600ff1b77ac */ /* 0x000e620008000800 */
[----:B--2---:R-:W-:Y:S01]  /*1060*/  FMUL R3, R3, UR5 ;  /* 0x0000000503037c20 */ /* 0x004fe20008400000 */
[----:B------:R-:W-:Y:S01]  /*1070*/  UMOV UR16, UR7 ;  /* 0x0000000700107c82 */ /* 0x000fe20008000000 */
[----:B----4-:R-:W-:Y:S01]  /*1080*/  I2FP.F32.U32 R2, UR8 ;  /* 0x0000000800027c45 */ /* 0x010fe20008201000 */
[----:B------:R-:W-:-:S03]  /*1090*/  UMOV UR20, UR8 ;  /* 0x0000000800147c82 */ /* 0x000fc60008000000 */
[----:B------:R-:W2:Y:S01]  /*10a0*/  F2I.U32.TRUNC.NTZ R3, R3 ;  /* 0x0000000300037305 */ /* 0x000ea2000020f000 */
[----:B---3--:R-:W-:Y:S01]  /*10b0*/  UISETP.GE.AND UP2, UPT, UR21, 0x1, UPT ;  /* 0x000000011500788c */ /* 0x008fe2000bf46270 */
[----:B------:R-:W-:Y:S01]  /*10c0*/  FMUL R2, R2, UR4 ;  /* 0x0000000402027c20 */ /* 0x000fe20008400000 */
[----:B------:R-:W-:-:S05]  /*10d0*/  USHF.L.U32 UR28, UR11, 0xa, URZ ;  /* 0x0000000a0b1c7899 */ /* 0x000fca00080006ff */
[----:B------:R-:W3:Y:S01]  /*10e0*/  F2I.U32.TRUNC.NTZ R2, R2 ;  /* 0x0000000200027305 */ /* 0x000ee2000020f000 */
[----:B--2---:R-:W-:Y:S02]  /*10f0*/  R2UR UR4, R3 ;  /* 0x00000000030472ca */ /* 0x004fe400000e0000 */
[----:B---3--:R-:W-:Y:S02]  /*1100*/  R2UR UR6, R2 ;  /* 0x00000000020672ca */ /* 0x008fe400000e0000 */
[----:B------:R-:W-:-:S09]  /*1110*/  PRMT R2, RZ, 0x7610, R2 ;  /* 0x00007610ff027816 */ /* 0x000fd20000000002 */
[----:B------:R-:W-:-:S04]  /*1120*/  UIADD3 UR5, UPT, UPT, -UR4, URZ, URZ ;  /* 0x000000ff04057290 */ /* 0x000fc8000fffe1ff */
[----:B------:R-:W-:Y:S02]  /*1130*/  UIMAD UR5, UR9, UR5, UR7 ;  /* 0x00000005090572a4 */ /* 0x000fe4000f8e0207 */
[----:B------:R-:W-:-:S04]  /*1140*/  UIADD3 UR4, UPT, UPT, -UR6, URZ, URZ ;  /* 0x000000ff06047290 */ /* 0x000fc8000fffe1ff */
[----:B------:R-:W-:Y:S01]  /*1150*/  IMAD.U32 R84, RZ, RZ, UR5 ;  /* 0x00000005ff547e24 */ /* 0x000fe2000f8e00ff */
[----:B------:R-:W-:-:S06]  /*1160*/  UIMAD UR4, UR10, UR4, UR8 ;  /* 0x000000040a0472a4 */ /* 0x000fcc000f8e0208 */
[----:B------:R-:W-:Y:S01]  /*1170*/  IMAD.U32 R83, RZ, RZ, UR4 ;  /* 0x00000004ff537e24 */ /* 0x000fe2000f8e00ff */
[----:B-1----:R-:W-:Y:S06]  /*1180*/  BRA.U UP4, `(.L_x_18) ;  /* 0x00000001042c7547 */ /* 0x002fec000b800000 */
[----:B------:R-:W-:Y:S02]  /*1190*/  R2UR UR5, R83 ;  /* 0x00000000530572ca */ /* 0x000fe400000e0000 */
[----:B------:R-:W-:-:S11]  /*11a0*/  R2UR UR4, R84 ;  /* 0x00000000540472ca */ /* 0x000fd600000e0000 */
[----:B------:R-:W-:Y:S02]  /*11b0*/  UISETP.NE.AND UP0, UPT, UR5, URZ, UPT ;  /* 0x000000ff0500728c */ /* 0x000fe4000bf05270 */
[----:B------:R-:W-:Y:S02]  /*11c0*/  UISETP.NE.AND UP1, UPT, UR5, 0x1, UPT ;  /* 0x000000010500788c */ /* 0x000fe4000bf25270 */
[----:B------:R-:W-:-:S04]  /*11d0*/  UISETP.EQ.OR UP0, UPT, UR4, URZ, !UP0 ;  /* 0x000000ff0400728c */ /* 0x000fc8000c702670 */
[----:B------:R-:W-:Y:S02]  /*11e0*/  USEL UR5, URZ, 0x1, !UP0 ;  /* 0x00000001ff057887 */ /* 0x000fe4000c000000 */
[----:B------:R-:W-:Y:S02]  /*11f0*/  UISETP.NE.AND UP0, UPT, UR4, URZ, UPT ;  /* 0x000000ff0400728c */ /* 0x000fe4000bf05270 */
[----:B------:R-:W-:-:S04]  /*1200*/  USEL UR4, URZ, 0x2, UP1 ;  /* 0x00000002ff047887 */ /* 0x000fc80008800000 */
[----:B------:R-:W-:-:S04]  /*1210*/  USEL UR4, UR4, 0x2, UP0 ;  /* 0x0000000204047887 */ /* 0x000fc80008000000 */
[----:B------:R-:W-:-:S06]  /*1220*/  UIADD3 UR4, UPT, UPT, UR5, UR4, URZ ;  /* 0x0000000405047290 */ /* 0x000fcc000fffe0ff */
[----:B------:R-:W-:Y:S02]  /*1230*/  IMAD.U32 R2, RZ, RZ, UR4 ;  /* 0x00000004ff027e24 */ /* 0x000fe4000f8e00ff */
.L_x_18:
[----:B------:R-:W-:Y:S05]  /*1240*/  BRA.U !UP2, `(.L_x_19) ;  /* 0x000000010ad47547 */ /* 0x000fea000b800000 */
[----:B------:R-:W1:Y:S01]  /*1250*/  LDCU.128 UR12, c[0x0][0xb10] ;  /* 0x00016200ff0c77ac */ /* 0x000e620008000c00 */
[----:B------:R-:W2:Y:S01]  /*1260*/  LDCU UR6, c[0x0][0x370] ;  /* 0x00006e00ff0677ac */ /* 0x000ea20008000800 */
[----:B------:R-:W3:Y:S01]  /*1270*/  LDCU UR5, c[0x0][0x374] ;  /* 0x00006e80ff0577ac */ /* 0x000ee20008000800 */
[----:B------:R-:W4:Y:S01]  /*1280*/  LDCU UR26, c[0x0][0xb0c] ;  /* 0x00016180ff1a77ac */ /* 0x000f220008000800 */
[----:B------:R-:W4:Y:S01]  /*1290*/  LDCU UR4, c[0x0][0xb20] ;  /* 0x00016400ff0477ac */ /* 0x000f220008000800 */
[----:B------:R-:W4:Y:S01]  /*12a0*/  LDCU.64 UR8, c[0x0][0xb28] ;  /* 0x00016500ff0877ac */ /* 0x000f220008000a00 */
[----:B-1----:R-:W-:Y:S02]  /*12b0*/  UISETP.NE.AND UP0, UPT, UR14, 0x1, UPT ;  /* 0x000000010e00788c */ /* 0x002fe4000bf05270 */
[----:B---3--:R-:W-:Y:S02]  /*12c0*/  UIMAD.WIDE.U32 UR10, UR5, UR15, URZ ;  /* 0x0000000f050a72a5 */ /* 0x008fe4000f8e00ff */
[----:B--2---:R-:W-:-:S02]  /*12d0*/  UIMAD.WIDE.U32 UR22, UR6, UR12, URZ ;  /* 0x0000000c061672a5 */ /* 0x004fc4000f8e00ff */
[----:B----4-:R-:W-:Y:S02]  /*12e0*/  UISETP.NE.AND UP1, UPT, UR26, 0x1, UPT ;  /* 0x000000011a00788c */ /* 0x010fe4000bf25270 */
[----:B------:R-:W-:Y:S01]  /*12f0*/  UISETP.NE.AND UP2, UPT, UR21, 0x1, UPT ;  /* 0x000000011500788c */ /* 0x000fe2000bf45270 */
[----:B------:R-:W-:Y:S02]  /*1300*/  UMOV UR10, UR11 ;  /* 0x0000000b000a7c82 */ /* 0x000fe40008000000 */
[----:B------:R-:W-:Y:S01]  /*1310*/  UMOV UR22, UR23 ;  /* 0x0000001700167c82 */ /* 0x000fe20008000000 */
[----:B------:R-:W-:Y:S02]  /*1320*/  @UP0 USHF.R.U32.HI UR5, URZ, UR4, UR10 ;  /* 0x00000004ff050299 */ /* 0x000fe4000801160a */
[----:B------:R-:W-:Y:S02]  /*1330*/  UIMAD.WIDE.U32 UR24, UR20, UR15, URZ ;  /* 0x0000000f141872a5 */ /* 0x000fe4000f8e00ff */
[----:B------:R-:W-:-:S02]  /*1340*/  UIMAD.WIDE.U32 UR10, UR5, UR8, URZ ;  /* 0x00000008050a72a5 */ /* 0x000fc4000f8e00ff */
[----:B------:R-:W-:Y:S02]  /*1350*/  @UP1 USHF.R.U32.HI UR6, URZ, UR13, UR22 ;  /* 0x0000000dff061299 */ /* 0x000fe40008011616 */
[----:B------:R-:W-:Y:S02]  /*1360*/  UIMAD.WIDE.U32 UR18, UR16, UR12, URZ ;  /* 0x0000000c101272a5 */ /* 0x000fe4000f8e00ff */
[----:B------:R-:W-:Y:S01]  /*1370*/  UIMAD.WIDE.U32 UR22, UR6, UR8, URZ ;  /* 0x00000008061672a5 */ /* 0x000fe2000f8e00ff */
[----:B------:R-:W-:Y:S01]  /*1380*/  UMOV UR24, UR25 ;  /* 0x0000001900187c82 */ /* 0x000fe20008000000 */
[----:B------:R-:W-:Y:S01]  /*1390*/  UMOV UR10, UR11 ;  /* 0x0000000b000a7c82 */ /* 0x000fe20008000000 */
[----:B------:R-:W-:Y:S02]  /*13a0*/  USHF.R.U32.HI UR24, URZ, UR4, UR24 ;  /* 0x00000004ff187299 */ /* 0x000fe40008011618 */
[----:B------:R-:W-:Y:S02]  /*13b0*/  @UP2 USHF.R.U32.HI UR5, URZ, UR9, UR10 ;  /* 0x00000009ff052299 */ /* 0x000fe4000801160a */
[----:B------:R-:W-:Y:S01]  /*13c0*/  UMOV UR7, UR23 ;  /* 0x0000001700077c82 */ /* 0x000fe20008000000 */
[----:B------:R-:W-:Y:S01]  /*13d0*/  UMOV UR18, UR19 ;  /* 0x0000001300127c82 */ /* 0x000fe20008000000 */
[----:B------:R-:W-:-:S02]  /*13e0*/  @UP2 USHF.R.U32.HI UR6, URZ, UR9, UR7 ;  /* 0x00000009ff062299 */ /* 0x000fc40008011607 */
[----:B------:R-:W-:Y:S02]  /*13f0*/  USHF.R.U32.HI UR18, URZ, UR13, UR18 ;  /* 0x0000000dff127299 */ /* 0x000fe40008011612 */
[----:B------:R-:W-:Y:S02]  /*1400*/  USEL UR4, UR20, UR24, !UP0 ;  /* 0x0000001814047287 */ /* 0x000fe4000c000000 */
[----:B------:R-:W-:Y:S02]  /*1410*/  UIMAD UR7, UR5, UR21, URZ ;  /* 0x00000015050772a4 */ /* 0x000fe4000f8e02ff */
[----:B------:R-:W-:Y:S02]  /*1420*/  USEL UR5, UR16, UR18, !UP1 ;  /* 0x0000001210057287 */ /* 0x000fe4000c800000 */
[----:B------:R-:W-:Y:S02]  /*1430*/  UIMAD UR12, UR6, UR21, URZ ;  /* 0x00000015060c72a4 */ /* 0x000fe4000f8e02ff */
[----:B------:R-:W-:-:S02]  /*1440*/  UISETP.GE.AND UP0, UPT, UR4, UR7, UPT ;  /* 0x000000070400728c */ /* 0x000fc4000bf06270 */
[----:B------:R-:W-:Y:S02]  /*1450*/  UIMAD.WIDE.U32 UR10, UR4, UR8, URZ ;  /* 0x00000008040a72a5 */ /* 0x000fe4000f8e00ff */
[----:B------:R-:W-:Y:S02]  /*1460*/  UISETP.GE.OR UP0, UPT, UR5, UR12, UP0 ;  /* 0x0000000c0500728c */ /* 0x000fe40008706670 */
[----:B------:R-:W-:Y:S02]  /*1470*/  UIMAD.WIDE.U32 UR12, UR5, UR8, URZ ;  /* 0x00000008050c72a5 */ /* 0x000fe4000f8e00ff */
[----:B------:R-:W-:Y:S01]  /*1480*/  UIADD3 UR10, UPT, UPT, -UR4, URZ, URZ ;  /* 0x000000ff040a7290 */ /* 0x000fe2000fffe1ff */
[----:B------:R-:W-:Y:S01]  /*1490*/  UMOV UR8, UR11 ;  /* 0x0000000b00087c82 */ /* 0x000fe20008000000 */
[----:B------:R-:W-:Y:S02]  /*14a0*/  UIADD3 UR11, UPT, UPT, -UR5, URZ, URZ ;  /* 0x000000ff050b7290 */ /* 0x000fe4000fffe1ff */
[----:B------:R-:W-:-:S03]  /*14b0*/  USHF.R.U32.HI UR8, URZ, UR9, UR8 ;  /* 0x00000009ff087299 */ /* 0x000fc60008011608 */
[----:B------:R-:W-:Y:S01]  /*14c0*/  @!UP0 UMOV UR7, UR13 ;  /* 0x0000000d00078c82 */ /* 0x000fe20008000000 */
[----:B------:R-:W-:Y:S02]  /*14d0*/  UIMAD UR20, UR14, UR10, UR20 ;  /* 0x0000000a0e1472a4 */ /* 0x000fe4000f8e0214 */
[----:B------:R-:W-:Y:S02]  /*14e0*/  USEL UR8, UR4, UR8, !UP2 ;  /* 0x0000000804087287 */ /* 0x000fe4000d000000 */
[----:B------:R-:W-:Y:S02]  /*14f0*/  @!UP0 USHF.R.U32.HI UR7, URZ, UR9, UR7 ;  /* 0x00000009ff078299 */ /* 0x000fe40008011607 */
[----:B------:R-:W-:Y:S02]  /*1500*/  UIADD3 UR9, UPT, UPT, -UR8, URZ, URZ ;  /* 0x000000ff08097290 */ /* 0x000fe4000fffe1ff */
[----:B------:R-:W-:Y:S02]  /*1510*/  @!UP0 USEL UR7, UR5, UR7, !UP2 ;  /* 0x0000000705078287 */ /* 0x000fe4000d000000 */
[----:B------:R-:W-:-:S02]  /*1520*/  UIMAD UR9, UR21, UR9, UR4 ;  /* 0x00000009150972a4 */ /* 0x000fc4000f8e0204 */
[----:B------:R-:W-:Y:S02]  /*1530*/  @!UP0 UIADD3 UR8, UPT, UPT, UR8, -UR7, URZ ;  /* 0x8000000708088290 */ /* 0x000fe4000fffe0ff */
[----:B------:R-:W-:Y:S02]  /*1540*/  @!UP0 UIMAD UR6, UR9, UR6, UR7 ;  /* 0x00000006090682a4 */ /* 0x000fe4000f8e0207 */
[----:B------:R-:W-:Y:S02]  /*1550*/  @!UP0 UIMAD UR4, UR8, UR21, UR5 ;  /* 0x00000015080482a4 */ /* 0x000fe4000f8e0205 */
[----:B------:R-:W-:Y:S02]  /*1560*/  UIMAD UR16, UR26, UR11, UR16 ;  /* 0x0000000b1a1072a4 */ /* 0x000fe4000f8e0210 */
[----:B------:R-:W-:Y:S01]  /*1570*/  UIMAD UR20, UR4, UR14, UR20 ;  /* 0x0000000e041472a4 */ /* 0x000fe2000f8e0214 */
[----:B------:R-:W-:Y:S02]  /*1580*/  @!UP0 UMOV UR5, UR6 ;  /* 0x0000000600058c82 */ /* 0x000fe40008000000 */
[----:B------:R-:W-:-:S12]  /*1590*/  UIMAD UR16, UR5, UR26, UR16 ;  /* 0x0000001a051072a4 */ /* 0x000fd8000f8e0210 */
.L_x_19:
[----:B------:R-:W-:Y:S02]  /*15a0*/  UISETP.NE.AND UP1, UPT, UR27, 0x1, UPT ;  /* 0x000000011b00788c */ /* 0x000fe4000bf25270 */
[----:B------:R-:W-:Y:S02]  /*15b0*/  UISETP.NE.AND UP0, UPT, UR17, 0x2, UPT ;  /* 0x000000021100788c */ /* 0x000fe4000bf05270 */
[----:B------:R-:W-:-:S05]  /*15c0*/  ULOP3.LUT UR28, UR28, 0x400, URZ, 0xc0, !UPT ;  /* 0x000004001c1c7892 */ /* 0x000fca000f8ec0ff */
[----:B------:R-:W-:Y:S07]  /*15d0*/  BRA.U UP1, `(.L_x_20) ;  /* 0x0000000101447547 */ /* 0x000fee000b800000 */
[----:B------:R-:W1:Y:S01]  /*15e0*/  LDCU.128 UR8, c[0x0][0xb10] ;  /* 0x00016200ff0877ac */ /* 0x000e620008000c00 */
[----:B------:R-:W2:Y:S01]  /*15f0*/  LDCU UR12, c[0x0][0xb0c] ;  /* 0x00016180ff0c77ac */ /* 0x000ea20008000800 */
[----:B------:R-:W3:Y:S01]  /*1600*/  LDCU UR13, c[0x0][0xb20] ;  /* 0x00016400ff0d77ac */ /* 0x000ee20008000800 */
[----:B-1----:R-:W-:Y:S02]  /*1610*/  UIMAD.WIDE.U32 UR6, UR16, UR8, URZ ;  /* 0x00000008100672a5 */ /* 0x002fe4000f8e00ff */
[----:B------:R-:W-:Y:S02]  /*1620*/  UIMAD.WIDE.U32 UR4, UR20, UR11, URZ ;  /* 0x0000000b140472a5 */ /* 0x000fe4000f8e00ff */
[----:B--2---:R-:W-:Y:S02]  /*1630*/  UISETP.NE.AND UP2, UPT, UR12, 0x1, UPT ;  /* 0x000000010c00788c */ /* 0x004fe4000bf45270 */
[----:B------:R-:W-:Y:S01]  /*1640*/  UISETP.NE.AND UP1, UPT, UR10, 0x1, UPT ;  /* 0x000000010a00788c */ /* 0x000fe2000bf25270 */
[----:B------:R-:W-:-:S02]  /*1650*/  UMOV UR6, UR7 ;  /* 0x0000000700067c82 */ /* 0x000fc40008000000 */
[----:B------:R-:W-:Y:S01]  /*1660*/  UMOV UR4, UR5 ;  /* 0x0000000500047c82 */ /* 0x000fe20008000000 */
[----:B------:R-:W-:Y:S02]  /*1670*/  USHF.R.U32.HI UR6, URZ, UR9, UR6 ;  /* 0x00000009ff067299 */ /* 0x000fe40008011606 */
[----:B---3--:R-:W-:Y:S02]  /*1680*/  USHF.R.U32.HI UR4, URZ, UR13, UR4 ;  /* 0x0000000dff047299 */ /* 0x008fe40008011604 */
[----:B------:R-:W-:Y:S02]  /*1690*/  USEL UR5, UR16, UR6, !UP2 ;  /* 0x0000000610057287 */ /* 0x000fe4000d000000 */
[----:B------:R-:W-:-:S04]  /*16a0*/  USEL UR4, UR20, UR4, !UP1 ;  /* 0x0000000414047287 */ /* 0x000fc8000c800000 */
[----:B------:R-:W-:Y:S02]  /*16b0*/  UIADD3 UR6, UPT, UPT, UR5, -UR4, URZ ;  /* 0x8000000405067290 */ /* 0x000fe4000fffe0ff */
[----:B------:R-:W-:Y:S02]  /*16c0*/  UIADD3 UR4, UPT, UPT, -UR5, UR4, URZ ;  /* 0x0000000405047290 */ /* 0x000fe4000fffe1ff */
[----:B------:R-:W-:Y:S02]  /*16d0*/  UIMAD UR20, UR6, UR10, UR20 ;  /* 0x0000000a061472a4 */ /* 0x000fe4000f8e0214 */
[----:B------:R-:W-:-:S12]  /*16e0*/  UIMAD UR16, UR4, UR12, UR16 ;  /* 0x0000000c041072a4 */ /* 0x000fd8000f8e0210 */
.L_x_20:
[----:B------:R-:W-:Y:S05]  /*16f0*/  BRA.U !UP5, `(.L_x_21) ;  /* 0x000000010d0c7547 */ /* 0x000fea000b800000 */
[----:B------:R-:W-:Y:S01]  /*1700*/  UCGABAR_WAIT ;  /* 0x0000000000007dc7 */ /* 0x000fe20008000000 */
[----:B------:R-:W-:Y:S01]  /*1710*/  CCTL.IVALL ;  /* 0x00000000ff00798f */ /* 0x000fe20002000000 */
[----:B------:R-:W-:Y:S05]  /*1720*/  BRA `(.L_x_22) ;  /* 0x0000000000047947 */ /* 0x000fea0003800000 */
.L_x_21:
[----:B------:R-:W-:Y:S06]  /*1730*/  BAR.SYNC.DEFER_BLOCKING 0x0 ;  /* 0x0000000000007b1d */ /* 0x000fec0000010000 */
.L_x_22:
[----:B------:R-:W-:Y:S05]  /*1740*/  BRA.U UP0, `(.L_x_23) ;  /* 0x0000001500787547 */ /* 0x000fea000b800000 */
[----:B------:R-:W1:Y:S01]  /*1750*/  LDCU UR6, c[0x0][0x38c] ;  /* 0x00007180ff0677ac */ /* 0x000e620008000800 */
[----:B------:R-:W2:Y:S01]  /*1760*/  S2UR UR8, SR_CgaCtaId ;  /* 0x00000000000879c3 */ /* 0x000ea20000008800 */
[----:B------:R-:W-:Y:S01]  /*1770*/  PLOP3.LUT P1, PT, PT, PT, UP3, 0x80, 0x8 ;  /* 0x000000000008781c */ /* 0x000fe20003f2f038 */
[----:B------:R-:W-:Y:S01]  /*1780*/  IMAD.MOV.U32 R12, RZ, RZ, 0x1 ;  /* 0x00000001ff0c7424 */ /* 0x000fe200078e00ff */
[----:B------:R-:W-:Y:S01]  /*1790*/  UMOV UR7, 0x400 ;  /* 0x0000040000077882 */ /* 0x000fe20000000000 */
[----:B------:R-:W-:Y:S01]  /*17a0*/  UISETP.NE.AND UP1, UPT, UR17, URZ, UPT ;  /* 0x000000ff1100728c */ /* 0x000fe2000bf25270 */
[----:B------:R-:W-:Y:S02]  /*17b0*/  ISETP.EQ.OR P2, PT, R0, RZ, P3 ;  /* 0x000000ff0000720c */ /* 0x000fe40001f42670 */
[----:B------:R-:W-:Y:S02]  /*17c0*/  CS2R R10, SRZ ;  /* 0x00000000000a7805 */ /* 0x000fe4000001ff00 */
[----:B------:R-:W-:Y:S01]  /*17d0*/  PLOP3.LUT P1, PT, P1, PT, PT, 0x8, 0x80 ;  /* 0x000000000080781c */ /* 0x000fe20000f2e170 */
[----:B------:R-:W-:Y:S01]  /*17e0*/  IMAD.MOV.U32 R9, RZ, RZ, RZ ;  /* 0x000000ffff097224 */ /* 0x000fe200078e00ff */
[----:B------:R-:W3:Y:S01]  /*17f0*/  LDCU UR40, c[0x0][0x370] ;  /* 0x00006e00ff2877ac */ /* 0x000ee20008000800 */
[----:B------:R-:W-:Y:S01]  /*1800*/  IMAD.MOV.U32 R8, RZ, RZ, 0x1 ;  /* 0x00000001ff087424 */ /* 0x000fe200078e00ff */
[----:B------:R-:W4:Y:S01]  /*1810*/  LDCU.64 UR26, c[0x0][0x348] ;  /* 0x00006900ff1a77ac */ /* 0x000f220008000a00 */
[----:B-1----:R-:W-:-:S02]  /*1820*/  UIADD3 UR5, UPT, UPT, UR6, 0x1f, URZ ;  /* 0x0000001f06057890 */ /* 0x002fc4000fffe0ff */
[----:B------:R-:W-:Y:S02]  /*1830*/  USHF.R.U32.HI UR45, URZ, 0x5, UR28 ;  /* 0x00000005ff2d7899 */ /* 0x000fe4000801161c */
[----:B------:R-:W-:Y:S02]  /*1840*/  USHF.R.S32.HI UR4, URZ, 0x1f, UR5 ;  /* 0x0000001fff047899 */ /* 0x000fe40008011405 */
[----:B------:R-:W-:Y:S02]  /*1850*/  UIADD3 UR46, UPT, UPT, UR6, 0x3e, URZ ;  /* 0x0000003e062e7890 */ /* 0x000fe4000fffe0ff */
[----:B------:R-:W-:Y:S02]  /*1860*/  ULEA.HI UR4, UR4, UR5, URZ, 0x5 ;  /* 0x0000000504047291 */ /* 0x000fe4000f8f28ff */
[----:B------:R-:W-:Y:S02]  /*1870*/  UIADD3 UR5, UPT, UPT, UR6, -0x1, URZ ;  /* 0xffffffff06057890 */ /* 0x000fe4000fffe0ff */
[----:B------:R-:W-:-:S02]  /*1880*/  USHF.R.S32.HI UR43, URZ, 0x5, UR4 ;  /* 0x00000005ff2b7899 */ /* 0x000fc40008011404 */
[----:B------:R-:W-:Y:S02]  /*1890*/  UISETP.GE.U32.AND UP2, UPT, UR5, -0x3f, UPT ;  /* 0xffffffc10500788c */ /* 0x000fe4000bf46070 */
[----:B------:R-:W-:Y:S02]  /*18a0*/  UISETP.LT.U32.AND UP0, UPT, UR43, 0x9, UPT ;  /* 0x000000092b00788c */ /* 0x000fe4000bf01070 */
[----:B--2---:R-:W-:Y:S02]  /*18b0*/  ULEA UR7, UR8, UR7, 0x18 ;  /* 0x0000000708077291 */ /* 0x004fe4000f8ec0ff */
[----:B------:R-:W-:Y:S02]  /*18c0*/  USEL UR41, UR43, 0x9, UP0 ;  /* 0x000000092b297887 */ /* 0x000fe40008000000 */
[----:B------:R-:W-:Y:S02]  /*18d0*/  ULEA UR29, UR28, UR7, 0x1 ;  /* 0x000000071c1d7291 */ /* 0x000fe4000f8e08ff */
[----:B------:R-:W-:-:S02]  /*18e0*/  UIADD3 UR21, UPT, UPT, UR41, -0x1, URZ ;  /* 0xffffffff29157890 */ /* 0x000fc4000fffe0ff */
[----:B------:R-:W-:Y:S01]  /*18f0*/  @UP2 UIADD3 UR21, UPT, UPT, UR41, URZ, URZ ;  /* 0x000000ff29152290 */ /* 0x000fe2000fffe0ff */
[----:B------:R-:W1:Y:S01]  /*1900*/  LDCU UR39, c[0x0][0x374] ;  /* 0x00006e80ff2777ac */ /* 0x000e620008000800 */
[----:B------:R-:W-:Y:S02]  /*1910*/  USEL UR24, UR48, 0x2, UP1 ;  /* 0x0000000230187887 */ /* 0x000fe40008800000 */
[----:B------:R-:W-:Y:S02]  /*1920*/  UIADD3 UR29, UPT, UPT, UR29, 0x8800, URZ ;  /* 0x000088001d1d7890 */ /* 0x000fe4000fffe0ff */
[----:B------:R-:W-:Y:S02]  /*1930*/  UIADD3 UR44, UPT, UPT, UR43, -UR41, URZ ;  /* 0x800000292b2c7290 */ /* 0x000fe4000fffe0ff */
[----:B------:R-:W-:Y:S01]  /*1940*/  UIADD3 UR21, UPT, UPT, UR21, 0x1, URZ ;  /* 0x0000000115157890 */ /* 0x000fe2000fffe0ff */
[----:B---34-:R-:W-:-:S11]  /*1950*/  UMOV UR5, URZ ;  /* 0x000000ff00057c82 */ /* 0x018fd60008000000 */
.L_x_43:
[----:B------:R-:W2:Y:S02]  /*1960*/  S2UR UR4, SR_CgaCtaId ;  /* 0x00000000000479c3 */ /* 0x000ea40000008800 */
[----:B--2---:R-:W-:-:S09]  /*1970*/  UISETP.NE.AND UP0, UPT, UR4, URZ, UPT ;  /* 0x000000ff0400728c */ /* 0x004fd2000bf05270 */
[----:B-1----:R-:W-:Y:S05]  /*1980*/  BRA.U UP0, `(.L_x_24) ;  /* 0x0000000100287547 */ /* 0x002fea000b800000 */
[----:B------:R-:W-:Y:S02]  /*1990*/  LEA R0, R9, UR7, 0x3 ;  /* 0x0000000709007c11 */ /* 0x000fe4000f8e18ff */
[----:B------:R-:W-:-:S04]  /*19a0*/  SHF.L.U32 R3, R8, 0x1f, RZ ;  /* 0x0000001f08037819 */ /* 0x000fc800000006ff */
[----:B------:R-:W2:Y:S02]  /*19b0*/  SYNCS.PHASECHK.TRANS64.TRYWAIT P0, [R0+URZ+0x150], R3 ;  /* 0x00015003000075a7 */ /* 0x000ea400080011ff */
[----:B--2---:R-:W-:Y:S05]  /*19c0*/  @!P0 BRA `(.L_x_25) ;  /* 0x0000007c00c08947 */ /* 0x004fea0003800000 */
.L_x_144:
[----:B------:R3:W-:Y:S01]  /*19d0*/  SYNCS.ARRIVE.TRANS64.A1T0 RZ, [R0+URZ+0x140], RZ ;  /* 0x000140ff00ff79a7 */ /* 0x0007e200081000ff */
[----:B------:R-:W-:-:S05]  /*19e0*/  VIADD R9, R9, 0x1 ;  /* 0x0000000109097836 */ /* 0x000fca0000000000 */
[----:B------:R-:W-:-:S04]  /*19f0*/  ISETP.NE.AND P0, PT, R9, 0x2, PT ;  /* 0x000000020900780c */ /* 0x000fc80003f05270 */
[----:B--2---:R-:W-:Y:S02]  /*1a00*/  SEL R3, RZ, 0x1, P0 ;  /* 0x00000001ff037807 */ /* 0x004fe40000000000 */
[----:B------:R-:W-:Y:S02]  /*1a10*/  SEL R9, R9, RZ, P0 ;  /* 0x000000ff09097207 */ /* 0x000fe40000000000 */
[----:B------:R-:W-:-:S07]  /*1a20*/  LOP3.LUT R8, R8, R3, RZ, 0x3c, !PT ;  /* 0x0000000308087212 */ /* 0x000fce00078e3cff */
.L_x_24:
[----:B------:R-:W-:Y:S01]  /*1a30*/  ULEA UR4, UR5, UR7, 0x3 ;  /* 0x0000000705047291 */ /* 0x000fe2000f8e18ff */
[----:B---3--:R-:W-:Y:S01]  /*1a40*/  SHF.L.U32 R0, R12, 0x1f, RZ ;  /* 0x0000001f0c007819 */ /* 0x008fe200000006ff */
[----:B------:R-:W-:Y:S02]  /*1a50*/  UISETP.GE.U32.AND UP0, UPT, UR46, 0x3f, UPT ;  /* 0x0000003f2e00788c */ /* 0x000fe4000bf06070 */
[----:B------:R-:W-:Y:S02]  /*1a60*/  USHF.L.U32 UR11, UR20, 0x8, URZ ;  /* 0x00000008140b7899 */ /* 0x000fe400080006ff */
[----:B------:R-:W-:Y:S01]  /*1a70*/  ULEA UR35, UR16, UR45, 0x6 ;  /* 0x0000002d10237291 */ /* 0x000fe2000f8e30ff */
[----:B------:R-:W-:Y:S02]  /*1a80*/  UMOV UR13, URZ ;  /* 0x000000ff000d7c82 */ /* 0x000fe40008000000 */
[----:B------:R2:W3:Y:S02]  /*1a90*/  SYNCS.PHASECHK.TRANS64.TRYWAIT P0, [UR4+0x48], R0 ;  /* 0x00004800ff0075a7 */ /* 0x0004e40008001104 */
[----:B------:R-:W-:Y:S07]  /*1aa0*/  BRA.U !UP0, `(.L_x_26) ;  /* 0x0000000108c07547 */ /* 0x000fee000b800000 */
[----:B------:R-:W-:Y:S01]  /*1ab0*/  UMOV UR6, URZ ;  /* 0x000000ff00067c82 */ /* 0x000fe20008000000 */
[----:B------:R-:W-:-:S05]  /*1ac0*/  UMOV UR4, UR5 ;  /* 0x0000000500047c82 */ /* 0x000fca0008000000 */
.L_x_32:
[----:B------:R-:W-:Y:S01]  /*1ad0*/  ULEA UR33, UR4, UR7, 0x3 ;  /* 0x0000000704217291 */ /* 0x000fe2000f8e18ff */
[----:B---3--:R-:W-:Y:S01]  /*1ae0*/  @!P3 MOV R2, 0x5000 ;  /* 0x000050000002b802 */ /* 0x008fe20000000f00 */
[----:B-1-3--:R-:W-:Y:S10]  /*1af0*/  @P0 BRA `(.L_x_27) ;  /* 0x00000000000c0947 */ /* 0x00aff40003800000 */
[----:B------:R-:W-:-:S04]  /*1b00*/  SHF.L.U32 R3, R12, 0x1f, RZ ;  /* 0x0000001f0c037819 */ /* 0x000fc800000006ff */
[----:B------:R-:W3:Y:S02]  /*1b10*/  SYNCS.PHASECHK.TRANS64.TRYWAIT P0, [UR33+0x48], R3 ;  /* 0x00004803ff0075a7 */ /* 0x000ee40008001121 */
[----:B---3--:R-:W-:Y:S05]  /*1b20*/  @!P0 BRA `(.L_x_28) ;  /* 0x0000007c007c8947 */ /* 0x008fea0003800000 */
.L_x_27:
[----:B------:R3:W-:Y:S01]  /*1b30*/  @!P3 SYNCS.ARRIVE.TRANS64 RZ, [UR33], R2 ;  /* 0x00000002ffffb9a7 */ /* 0x0007e20008000021 */
[----:B------:R-:W-:-:S04]  /*1b40*/  ULOP3.LUT UR5, UR24, 0x2, URZ, 0xfc, !UPT ;  /* 0x0000000218057892 */ /* 0x000fc8000f8efcff */
[----:B------:R-:W-:-:S09]  /*1b50*/  UISETP.NE.AND UP0, UPT, UR5, 0x2, UPT ;  /* 0x000000020500788c */ /* 0x000fd2000bf05270 */
[----:B------:R-:W-:Y:S05]  /*1b60*/  BRA.U UP0, `(.L_x_29) ;  /* 0x0000000100047547 */ /* 0x000fea000b800000 */
[----:B-1----:R-:W-:Y:S05]  /*1b70*/  BPT.TRAP 0x1 ;  /* 0x000000040000795c */ /* 0x002fea0000300000 */
.L_x_29:
[----:B------:R-:W-:Y:S04]  /*1b80*/  BSSY.RECONVERGENT B0, `(.L_x_30) ;  /* 0x0000003000007945 */ /* 0x000fe80003800200 */
[----:B------:R-:W-:Y:S05]  /*1b90*/  @P2 BRA `(.L_x_31) ;  /* 0x0000000000042947 */ /* 0x000fea0003800000 */
[----:B-1----:R-:W-:Y:S05]  /*1ba0*/  BPT.TRAP 0x1 ;  /* 0x000000040000795c */ /* 0x002fea0000300000 */
.L_x_31:
[----:B-1----:R-:W-:Y:S05]  /*1bb0*/  BSYNC.RECONVERGENT B0 ;  /* 0x0000000000007941 */ /* 0x002fea0003800200 */
.L_x_30:
[----:B------:R-:W-:Y:S02]  /*1bc0*/  UIADD3 UR5, UPT, UPT, UR4, 0x1, URZ ;  /* 0x0000000104057890 */ /* 0x000fe4000fffe0ff */
[----:B------:R-:W-:Y:S02]  /*1bd0*/  UIADD3 UR16, UP1, UPT, UR26, 0x80, URZ ;  /* 0x000000801a107890 */ /* 0x000fe4000ff3e0ff */
[----:B------:R-:W-:Y:S02]  /*1be0*/  UISETP.NE.AND UP0, UPT, UR5, 0x9, UPT ;  /* 0x000000090500788c */ /* 0x000fe4000bf05270 */
[----:B------:R-:W-:Y:S02]  /*1bf0*/  USHF.L.U32 UR34, UR6, 0x5, URZ ;  /* 0x0000000506227899 */ /* 0x000fe400080006ff */
[----:B------:R-:W-:Y:S02]  /*1c00*/  USEL UR9, URZ, 0x1, UP0 ;  /* 0x00000001ff097887 */ /* 0x000fe40008000000 */
[----:B------:R-:W-:-:S02]  /*1c10*/  USEL UR5, UR5, URZ, UP0 ;  /* 0x000000ff05057287 */ /* 0x000fc40008000000 */
[----:B------:R-:W-:Y:S02]  /*1c20*/  UIADD3 UR14, UP0, UPT, UR26, 0x180, URZ ;  /* 0x000001801a0e7890 */ /* 0x000fe4000ff1e0ff */
[----:B------:R-:W-:Y:S01]  /*1c30*/  ULEA UR8, UR5, UR7, 0x3 ;  /* 0x0000000705087291 */ /* 0x000fe2000f8e18ff */
[----:B------:R-:W-:Y:S01]  /*1c40*/  LOP3.LUT R12, R12, UR9, RZ, 0x3c, !PT ;  /* 0x000000090c0c7c12 */ /* 0x000fe2000f8e3cff */
[----:B------:R-:W-:Y:S02]  /*1c50*/  ULEA UR9, UR4, UR28, 0xb ;  /* 0x0000001c04097291 */ /* 0x000fe4000f8e58ff */
[----:B------:R-:W-:Y:S01]  /*1c60*/  UIADD3.X UR17, UPT, UPT, URZ, UR27, URZ, UP1, !UPT ;  /* 0x0000001bff117290 */ /* 0x000fe20008ffe4ff */
[----:B--2---:R-:W-:Y:S01]  /*1c70*/  SHF.L.U32 R0, R12, 0x1f, RZ ;  /* 0x0000001f0c007819 */ /* 0x004fe200000006ff */
[----:B------:R-:W-:Y:S02]  /*1c80*/  ULEA UR9, UR9, UR7, 0x1 ;  /* 0x0000000709097291 */ /* 0x000fe4000f8e08ff */
[----:B------:R-:W-:Y:S01]  /*1c90*/  UIADD3.X UR15, UPT, UPT, URZ, UR27, URZ, UP0, !UPT ;  /* 0x0000001bff0f7290 */ /* 0x000fe200087fe4ff */
[----:B------:R4:W1:Y:S01]  /*1ca0*/  SYNCS.PHASECHK.TRANS64.TRYWAIT P0, [UR8+0x48], R0 ;  /* 0x00004800ff0075a7 */ /* 0x0008620008001108 */
[----:B------:R-:W-:-:S02]  /*1cb0*/  ULEA UR8, UR4, UR7, 0xe ;  /* 0x0000000704087291 */ /* 0x000fc4000f8e70ff */
[----:B------:R-:W-:Y:S02]  /*1cc0*/  UIADD3 UR32, UPT, UPT, UR9, 0x8800, URZ ;  /* 0x0000880009207890 */ /* 0x000fe4000fffe0ff */
[----:B------:R-:W-:Y:S01]  /*1cd0*/  UIADD3 UR8, UPT, UPT, UR8, 0x11800, URZ ;  /* 0x0001180008087890 */ /* 0x000fe2000fffe0ff */
[----:B------:R-:W-:Y:S01]  /*1ce0*/  UMOV UR13, 0x30000 ;  /* 0x00030000000d7882 */ /* 0x000fe20000000000 */
[----:B------:R-:W-:Y:S01]  /*1cf0*/  UMOV UR18, 0x0 ;  /* 0x0000000000127882 */ /* 0x000fe20000000000 */
[----:B------:R-:W-:Y:S01]  /*1d00*/  UMOV UR19, 0x10000000 ;  /* 0x1000000000137882 */ /* 0x000fe20000000000 */
[----:B------:R-:W-:Y:S01]  /*1d10*/  UMOV UR12, UR36 ;  /* 0x00000024000c7c82 */ /* 0x000fe20008000000 */
[----:B------:R-:W-:Y:S01]  /*1d20*/  UMOV UR9, UR33 ;  /* 0x0000002100097c82 */ /* 0x000fe20008000000 */
[----:B------:R-:W-:Y:S01]  /*1d30*/  UMOV UR10, UR34 ;  /* 0x00000022000a7c82 */ /* 0x000fe20008000000 */
[----:B------:R2:W-:Y:S01]  /*1d40*/  UTMALDG.3D.MULTICAST [UR32], [UR16], UR13, desc[UR18] ;  /* 0x00001220100073b4 */ /* 0x0005e2000801180d */
[----:B------:R-:W-:Y:S01]  /*1d50*/  UIADD3 UR6, UPT, UPT, UR6, 0x1, URZ ;  /* 0x0000000106067890 */ /* 0x000fe2000fffe0ff */
[----:B------:R-:W-:-:S03]  /*1d60*/  UMOV UR4, UR5 ;  /* 0x0000000500047c82 */ /* 0x000fc60008000000 */
[----:B------:R-:W-:Y:S01]  /*1d70*/  UISETP.NE.AND UP0, UPT, UR6, UR21, UPT ;  /* 0x000000150600728c */ /* 0x000fe2000bf05270 */
[----:B------:R4:W-:Y:S01]  /*1d80*/  UTMALDG.3D [UR8], [UR14], desc[UR18] ;  /* 0x000012080e0075b4 */ /* 0x0009e20008011000 */
[----:B--2---:R-:W-:-:S07]  /*1d90*/  UMOV UR13, UR21 ;  /* 0x00000015000d7c82 */ /* 0x004fce0008000000 */
[----:B----4-:R-:W-:Y:S05]  /*1da0*/  BRA.U UP0, `(.L_x_32) ;  /* 0xfffffffd00487547 */ /* 0x010fea000b83ffff */
.L_x_26:
[----:B------:R-:W-:Y:S01]  /*1db0*/  ULEA UR4, UR5, UR7, 0x3 ;  /* 0x0000000705047291 */ /* 0x000fe2000f8e18ff */
[----:B--2---:R-:W-:Y:S01]  /*1dc0*/  SHF.L.U32 R0, R12, 0x1f, RZ ;  /* 0x0000001f0c007819 */ /* 0x004fe200000006ff */
[----:B------:R-:W-:Y:S01]  /*1dd0*/  @!P1 SYNCS.ARRIVE.TRANS64.A1T0 RZ, [UR7+0xd8], RZ ;  /* 0x0000d8ffffff99a7 */ /* 0x000fe20008100007 */
[----:B------:R-:W-:-:S06]  /*1de0*/  UISETP.GT.AND UP0, UPT, UR43, UR41, UPT ;  /* 0x000000292b00728c */ /* 0x000fcc000bf04270 */
[----:B-1-3--:R1:W2:Y:S03]  /*1df0*/  SYNCS.PHASECHK.TRANS64.TRYWAIT P0, [UR4+0x48], R0 ;  /* 0x00004800ff0075a7 */ /* 0x00a2a60008001104 */
[----:B------:R-:W-:Y:S05]  /*1e00*/  BRA.U !UP0, `(.L_x_33) ;  /* 0x0000000108bc7547 */ /* 0x000fea000b800000 */
[----:B------:R-:W-:Y:S01]  /*1e10*/  UIADD3 UR25, UPT, UPT, UR44, UR13, URZ ;  /* 0x0000000d2c197290 */ /* 0x000fe2000fffe0ff */
[----:B------:R-:W-:-:S11]  /*1e20*/  UMOV UR4, UR5 ;  /* 0x0000000500047c82 */ /* 0x000fd60008000000 */
.L_x_39:
[----:B------:R-:W-:Y:S01]  /*1e30*/  ULEA UR17, UR4, UR7, 0x3 ;  /* 0x0000000704117291 */ /* 0x000fe2000f8e18ff */
[----:B--2---:R-:W-:Y:S01]  /*1e40*/  @!P3 MOV R2, 0x5000 ;  /* 0x000050000002b802 */ /* 0x004fe20000000f00 */
[----:B--2-4-:R-:W-:Y:S10]  /*1e50*/  @P0 BRA `(.L_x_34) ;  /* 0x00000000000c0947 */ /* 0x014ff40003800000 */
[----:B------:R-:W-:-:S04]  /*1e60*/  SHF.L.U32 R3, R12, 0x1f, RZ ;  /* 0x0000001f0c037819 */ /* 0x000fc800000006ff */
[----:B------:R-:W2:Y:S02]  /*1e70*/  SYNCS.PHASECHK.TRANS64.TRYWAIT P0, [UR17+0x48], R3 ;  /* 0x00004803ff0075a7 */ /* 0x000ea40008001111 */
[----:B--2---:R-:W-:Y:S05]  /*1e80*/  @!P0 BRA `(.L_x_35) ;  /* 0x0000007800bc8947 */ /* 0x004fea0003800000 */
.L_x_34:
[----:B------:R2:W-:Y:S01]  /*1e90*/  @!P3 SYNCS.ARRIVE.TRANS64 RZ, [UR17], R2 ;  /* 0x00000002ffffb9a7 */ /* 0x0005e20008000011 */
[----:B------:R-:W-:-:S04]  /*1ea0*/  ULOP3.LUT UR5, UR24, 0x2, URZ, 0xfc, !UPT ;  /* 0x0000000218057892 */ /* 0x000fc8000f8efcff */
[----:B------:R-:W-:-:S09]  /*1eb0*/  UISETP.NE.AND UP0, UPT, UR5, 0x2, UPT ;  /* 0x000000020500788c */ /* 0x000fd2000bf05270 */
[----:B------:R-:W-:Y:S05]  /*1ec0*/  BRA.U UP0, `(.L_x_36) ;  /* 0x0000000100047547 */ /* 0x000fea000b800000 */
[----:B------:R-:W-:Y:S05]  /*1ed0*/  BPT.TRAP 0x1 ;  /* 0x000000040000795c */ /* 0x000fea0000300000 */
.L_x_36:
[----:B------:R-:W-:Y:S04]  /*1ee0*/  BSSY.RECONVERGENT B0, `(.L_x_37) ;  /* 0x0000003000007945 */ /* 0x000fe80003800200 */
[----:B------:R-:W-:Y:S05]  /*1ef0*/  @P2 BRA `(.L_x_38) ;  /* 0x0000000000042947 */ /* 0x000fea0003800000 */
[----:B------:R-:W-:Y:S05]  /*1f00*/  BPT.TRAP 0x1 ;  /* 0x000000040000795c */ /* 0x000fea0000300000 */
.L_x_38:
[----:B------:R-:W-:Y:S05]  /*1f10*/  BSYNC.RECONVERGENT B0 ;  /* 0x0000000000007941 */ /* 0x000fea0003800200 */
.L_x_37:
[----:B------:R-:W-:Y:S02]  /*1f20*/  UIADD3 UR5, UPT, UPT, UR4, 0x1, URZ ;  /* 0x0000000104057890 */ /* 0x000fe4000fffe0ff */
[----:B------:R-:W-:Y:S02]  /*1f30*/  UIADD3 UR14, UP1, UPT, UR26, 0x80, URZ ;  /* 0x000000801a0e7890 */ /* 0x000fe4000ff3e0ff */
[----:B------:R-:W-:Y:S02]  /*1f40*/  UISETP.NE.AND UP0, UPT, UR5, 0x9, UPT ;  /* 0x000000090500788c */ /* 0x000fe4000bf05270 */
[----:B------:R-:W-:Y:S02]  /*1f50*/  USHF.L.U32 UR18, UR13, 0x5, URZ ;  /* 0x000000050d127899 */ /* 0x000fe400080006ff */
[----:B------:R-:W-:Y:S02]  /*1f60*/  USEL UR8, URZ, 0x1, UP0 ;  /* 0x00000001ff087887 */ /* 0x000fe40008000000 */
[----:B------:R-:W-:-:S02]  /*1f70*/  USEL UR5, UR5, URZ, UP0 ;  /* 0x000000ff05057287 */ /* 0x000fc40008000000 */
[----:B------:R-:W-:Y:S02]  /*1f80*/  UIADD3 UR22, UP0, UPT, UR26, 0x180, URZ ;  /* 0x000001801a167890 */ /* 0x000fe4000ff1e0ff */
[----:B------:R-:W-:Y:S01]  /*1f90*/  LOP3.LUT R12, R12, UR8, RZ, 0x3c, !PT ;  /* 0x000000080c0c7c12 */ /* 0x000fe2000f8e3cff */
[----:B------:R-:W-:Y:S02]  /*1fa0*/  ULEA UR6, UR5, UR7, 0x3 ;  /* 0x0000000705067291 */ /* 0x000fe4000f8e18ff */
[----:B------:R-:W-:Y:S01]  /*1fb0*/  ULEA UR8, UR4, UR7, 0xe ;  /* 0x0000000704087291 */ /* 0x000fe2000f8e70ff */
[----:B-1----:R-:W-:Y:S01]  /*1fc0*/  SHF.L.U32 R0, R12, 0x1f, RZ ;  /* 0x0000001f0c007819 */ /* 0x002fe200000006ff */
[----:B------:R-:W-:Y:S02]  /*1fd0*/  ULEA UR16, UR4, UR29, 0xc ;  /* 0x0000001d04107291 */ /* 0x000fe4000f8e60ff */
[----:B------:R-:W-:Y:S02]  /*1fe0*/  UIADD3.X UR15, UPT, UPT, URZ, UR27, URZ, UP1, !UPT ;  /* 0x0000001bff0f7290 */ /* 0x000fe40008ffe4ff */
[----:B------:R-:W-:Y:S01]  /*1ff0*/  UIADD3 UR8, UPT, UPT, UR8, 0x11800, URZ ;  /* 0x0001180008087890 */ /* 0x000fe2000fffe0ff */
[----:B------:R3:W4:Y:S01]  /*2000*/  SYNCS.PHASECHK.TRANS64.TRYWAIT P0, [UR6+0x48], R0 ;  /* 0x00004800ff0075a7 */ /* 0x0007220008001106 */
[----:B------:R-:W-:Y:S01]  /*2010*/  UIADD3.X UR23, UPT, UPT, URZ, UR27, URZ, UP0, !UPT ;  /* 0x0000001bff177290 */ /* 0x000fe200087fe4ff */
[----:B------:R-:W-:Y:S01]  /*2020*/  UMOV UR6, 0x30000 ;  /* 0x0003000000067882 */ /* 0x000fe20000000000 */
[----:B------:R-:W-:Y:S01]  /*2030*/  UMOV UR30, 0x0 ;  /* 0x00000000001e7882 */ /* 0x000fe20000000000 */
[----:B------:R-:W-:Y:S01]  /*2040*/  UMOV UR31, 0x10000000 ;  /* 0x10000000001f7882 */ /* 0x000fe20000000000 */
[----:B------:R-:W-:Y:S01]  /*2050*/  UMOV UR19, UR35 ;  /* 0x0000002300137c82 */ /* 0x000fe20008000000 */
[----:B------:R-:W-:Y:S01]  /*2060*/  UMOV UR20, UR36 ;  /* 0x0000002400147c82 */ /* 0x000fe20008000000 */
[----:B------:R-:W-:Y:S01]  /*2070*/  UMOV UR12, UR36 ;  /* 0x00000024000c7c82 */ /* 0x000fe20008000000 */
[----:B------:R-:W-:Y:S01]  /*2080*/  UMOV UR9, UR17 ;  /* 0x0000001100097c82 */ /* 0x000fe20008000000 */
[----:B------:R-:W-:Y:S01]  /*2090*/  UMOV UR10, UR18 ;  /* 0x00000012000a7c82 */ /* 0x000fe20008000000 */
[----:B------:R3:W-:Y:S01]  /*20a0*/  UTMALDG.3D.MULTICAST [UR16], [UR14], UR6, desc[UR30] ;  /* 0x00001e100e0073b4 */ /* 0x0007e20008011806 */
[----:B------:R-:W-:Y:S01]  /*20b0*/  UIADD3 UR13, UPT, UPT, UR13, 0x1, URZ ;  /* 0x000000010d0d7890 */ /* 0x000fe2000fffe0ff */
[----:B------:R-:W-:-:S03]  /*20c0*/  UMOV UR4, UR5 ;  /* 0x0000000500047c82 */ /* 0x000fc60008000000 */
[----:B------:R-:W-:Y:S01]  /*20d0*/  UISETP.NE.AND UP0, UPT, UR13, UR25, UPT ;  /* 0x000000190d00728c */ /* 0x000fe2000bf05270 */
[----:B------:R3:W-:Y:S08]  /*20e0*/  UTMALDG.3D [UR8], [UR22], desc[UR30] ;  /* 0x00001e08160075b4 */ /* 0x0007f00008011000 */
[----:B---3--:R-:W-:Y:S05]  /*20f0*/  BRA.U UP0, `(.L_x_39) ;  /* 0xfffffffd004c7547 */ /* 0x008fea000b83ffff */
.L_x_33:
[C---:B------:R-:W-:Y:S01]  /*2100*/  LEA R3, R11.reuse, UR7, 0x3 ;  /* 0x000000070b037c11 */ /* 0x040fe2000f8e18ff */
[----:B------:R-:W-:Y:S01]  /*2110*/  NOP ;  /* 0x0000000000007918 */ /* 0x000fe20000000000 */
[----:B-1----:R-:W-:Y:S02]  /*2120*/  SHF.L.U32 R0, R10, 0x1f, RZ ;  /* 0x0000001f0a007819 */ /* 0x002fe400000006ff */
[----:B------:R-:W-:Y:S02]  /*2130*/  LEA R5, R11, UR7, 0x4 ;  /* 0x000000070b057c11 */ /* 0x000fe4000f8e20ff */
[----:B--2-4-:R-:W1:Y:S02]  /*2140*/  SYNCS.PHASECHK.TRANS64.TRYWAIT P0, [R3+URZ+0xe0], R0 ;  /* 0x0000e000030075a7 */ /* 0x014e6400080011ff */
[----:B-1----:R-:W-:Y:S05]  /*2150*/  @!P0 BRA `(.L_x_40) ;  /* 0x0000007800208947 */ /* 0x002fea0003800000 */
.L_x_147:
[----:B------:R-:W2:Y:S01]  /*2160*/  LDS.128 R4, [R5+0x170] ;  /* 0x0001700005047984 */ /* 0x000ea20000000c00 */
[----:B------:R-:W-:Y:S01]  /*2170*/  UISETP.GE.AND UP0, UPT, UR42, 0x1, UPT ;  /* 0x000000012a00788c */ /* 0x000fe2000bf06270 */
[----:B------:R-:W-:Y:S01]  /*2180*/  @!PT LDS RZ, [RZ] ;  /* 0x00000000fffff984 */ /* 0x000fe20000000800 */
[----:B------:R-:W-:Y:S01]  /*2190*/  @!PT LDS RZ, [RZ] ;  /* 0x00000000fffff984 */ /* 0x000fe20000000800 */
[----:B------:R-:W-:Y:S01]  /*21a0*/  @!PT LDS RZ, [RZ] ;  /* 0x00000000fffff984 */ /* 0x000fe20000000800 */
[----:B------:R-:W-:Y:S01]  /*21b0*/  @!PT LDS RZ, [RZ] ;  /* 0x00000000fffff984 */ /* 0x000fe20000000800 */
[----:B------:R3:W-:Y:S06]  /*21c0*/  MEMBAR.ALL.CTA ;  /* 0x0000000000007992 */ /* 0x0007ec0000008000 */
[----:B---3--:R-:W3:Y:S01]  /*21d0*/  FENCE.VIEW.ASYNC.S ;  /* 0x00000000000073c6 */ /* 0x008ee20000000000 */
[----:B--2---:R-:W-:-:S13]  /*21e0*/  LOP3.LUT P0, RZ, R6, 0x1, RZ, 0xc0, !PT ;  /* 0x0000000106ff7812 */ /* 0x004fda000780c0ff */
[----:B---3--:R-:W-:Y:S01]  /*21f0*/  VOTEU.ANY UP1, P0 ;  /* 0x0000000000ff7886 */ /* 0x008fe20000020100 */
[----:B------:R-:W-:-:S13]  /*2200*/  PLOP3.LUT P0, PT, PT, PT, UP1, 0x80, 0x8 ;  /* 0x000000000008781c */ /* 0x000fda0003f0f018 */
[----:B-1----:R-:W-:Y:S02]  /*2210*/  @P0 LOP3.LUT R0, R5, 0xffff, RZ, 0xc0, !PT ;  /* 0x0000ffff05000812 */ /* 0x002fe400078ec0ff */
[----:B------:R-:W-:Y:S02]  /*2220*/  @P0 MOV R2, R4 ;  /* 0x0000000400020202 */ /* 0x000fe40000000f00 */
[----:B------:R-:W-:Y:S01]  /*2230*/  @P0 R2UR UR6, R0 ;  /* 0x00000000000602ca */ /* 0x000fe200000e0000 */
[----:B------:R-:W-:Y:S01]  /*2240*/  VIADD R0, R3, 0xf0 ;  /* 0x000000f003007836 */ /* 0x000fe20000000000 */
[----:B------:R-:W-:Y:S02]  /*2250*/  @P0 SHF.R.U32.HI R4, RZ, 0x10, R5 ;  /* 0x00000010ff040819 */ /* 0x000fe40000011605 */
[----:B------:R-:W-:Y:S02]  /*2260*/  @P0 R2UR UR8, R2 ;  /* 0x00000000020802ca */ /* 0x000fe400000e0000 */
[----:B------:R-:W-:-:S02]  /*2270*/  PRMT R0, RZ, 0x654, R0 ;  /* 0x00000654ff007816 */ /* 0x000fc40000000000 */
[----:B------:R-:W-:Y:S02]  /*2280*/  @P0 R2UR UR4, R4 ;  /* 0x00000000040402ca */ /* 0x000fe400000e0000 */
[----:B------:R1:W-:Y:S03]  /*2290*/  SYNCS.ARRIVE.TRANS64.RED.A1T0 RZ, [R0+URZ], RZ ;  /* 0x000000ff00ff79a7 */ /* 0x0003e600081004ff */
[----:B------:R-:W-:-:S04]  /*22a0*/  @UP1 UMOV UR37, UR6 ;  /* 0x0000000600251c82 */ /* 0x000fc80008000000 */
[----:B------:R-:W-:-:S04]  /*22b0*/  @UP1 UMOV UR38, UR8 ;  /* 0x0000000800261c82 */ /* 0x000fc80008000000 */
[----:B------:R-:W-:Y:S01]  /*22c0*/  @UP1 UMOV UR36, UR4 ;  /* 0x0000000400241c82 */ /* 0x000fe20008000000 */
[----:B------:R-:W-:Y:S05]  /*22d0*/  BRA.U !UP0, `(.L_x_41) ;  /* 0x0000000108d47547 */ /* 0x000fea000b800000 */
[----:B------:R-:W2:Y:S01]  /*22e0*/  LDCU.128 UR12, c[0x0][0xb10] ;  /* 0x00016200ff0c77ac */ /* 0x000ea20008000c00 */
[----:B------:R-:W3:Y:S01]  /*22f0*/  LDCU UR25, c[0x0][0xb20] ;  /* 0x00016400ff1977ac */ /* 0x000ee20008000800 */
[----:B------:R-:W4:Y:S01]  /*2300*/  LDCU UR20, c[0x0][0xb0c] ;  /* 0x00016180ff1477ac */ /* 0x000f220008000800 */
[----:B------:R-:W1:Y:S01]  /*2310*/  LDCU.64 UR10, c[0x0][0xb28] ;  /* 0x00016500ff0a77ac */ /* 0x000e620008000a00 */
[----:B------:R-:W-:Y:S02]  /*2320*/  UISETP.NE.AND UP3, UPT, UR42, 0x1, UPT ;  /* 0x000000012a00788c */ /* 0x000fe4000bf65270 */
[----:B--2---:R-:W-:Y:S02]  /*2330*/  UIMAD.WIDE.U32 UR16, UR39, UR15, URZ ;  /* 0x0000000f271072a5 */ /* 0x004fe4000f8e00ff */
[----:B------:R-:W-:Y:S02]  /*2340*/  UIMAD.WIDE.U32 UR8, UR40, UR12, URZ ;  /* 0x0000000c280872a5 */ /* 0x000fe4000f8e00ff */
[----:B------:R-:W-:-:S02]  /*2350*/  UISETP.NE.AND UP0, UPT, UR14, 0x1, UPT ;  /* 0x000000010e00788c */ /* 0x000fc4000bf05270 */
[----:B------:R-:W-:Y:S01]  /*2360*/  UIMAD.WIDE.U32 UR22, UR37, UR15, URZ ;  /* 0x0000000f251672a5 */ /* 0x000fe2000f8e00ff */
[----:B------:R-:W-:Y:S02]  /*2370*/  UMOV UR16, UR17 ;  /* 0x0000001100107c82 */ /* 0x000fe40008000000 */
[----:B------:R-:W-:Y:S01]  /*2380*/  UMOV UR8, UR9 ;  /* 0x0000000900087c82 */ /* 0x000fe20008000000 */
[----:B---3--:R-:W-:Y:S02]  /*2390*/  USHF.R.U32.HI UR16, URZ, UR25, UR16 ;  /* 0x00000019ff107299 */ /* 0x008fe40008011610 */
[----:B----4-:R-:W-:Y:S02]  /*23a0*/  UISETP.NE.AND UP2, UPT, UR20, 0x1, UPT ;  /* 0x000000011400788c */ /* 0x010fe4000bf45270 */
[----:B------:R-:W-:Y:S02]  /*23b0*/  USHF.R.U32.HI UR8, URZ, UR13, UR8 ;  /* 0x0000000dff087299 */ /* 0x000fe40008011608 */
[----:B------:R-:W-:-:S02]  /*23c0*/  USEL UR6, UR39, UR16, !UP0 ;  /* 0x0000001027067287 */ /* 0x000fc4000c000000 */
[----:B------:R-:W-:Y:S02]  /*23d0*/  USEL UR8, UR40, UR8, !UP2 ;  /* 0x0000000828087287 */ /* 0x000fe4000d000000 */
[----:B-1----:R-:W-:Y:S01]  /*23e0*/  UIMAD.WIDE.U32 UR16, UR6, UR10, URZ ;  /* 0x0000000a061072a5 */ /* 0x002fe2000f8e00ff */
[----:B------:R-:W-:Y:S01]  /*23f0*/  UMOV UR4, UR23 ;  /* 0x0000001700047c82 */ /* 0x000fe20008000000 */
[----:B------:R-:W-:Y:S02]  /*2400*/  UIMAD.WIDE.U32 UR18, UR38, UR12, URZ ;  /* 0x0000000c261272a5 */ /* 0x000fe4000f8e00ff */
[----:B------:R-:W-:-:S03]  /*2410*/  UIMAD.WIDE.U32 UR22, UR8, UR10, URZ ;  /* 0x0000000a081672a5 */ /* 0x000fc6000f8e00ff */
[----:B------:R-:W-:Y:S01]  /*2420*/  UMOV UR16, UR17 ;  /* 0x0000001100107c82 */ /* 0x000fe20008000000 */
[----:B------:R-:W-:Y:S02]  /*2430*/  USHF.R.U32.HI UR4, URZ, UR25, UR4 ;  /* 0x00000019ff047299 */ /* 0x000fe40008011604 */
[----:B------:R-:W-:Y:S01]  /*2440*/  @UP3 USHF.R.U32.HI UR6, URZ, UR11, UR16 ;  /* 0x0000000bff063299 */ /* 0x000fe20008011610 */
[----:B------:R-:W-:Y:S01]  /*2450*/  UMOV UR18, UR19 ;  /* 0x0000001300127c82 */ /* 0x000fe20008000000 */
[----:B------:R-:W-:Y:S01]  /*2460*/  UMOV UR22, UR23 ;  /* 0x0000001700167c82 */ /* 0x000fe20008000000 */
[----:B------:R-:W-:Y:S02]  /*2470*/  USHF.R.U32.HI UR13, URZ, UR13, UR18 ;  /* 0x0000000dff0d7299 */ /* 0x000fe40008011612 */
[----:B------:R-:W-:Y:S02]  /*2480*/  USEL UR4, UR37, UR4, !UP0 ;  /* 0x0000000425047287 */ /* 0x000fe4000c000000 */
[----:B------:R-:W-:-:S02]  /*2490*/  @UP3 USHF.R.U32.HI UR8, URZ, UR11, UR22 ;  /* 0x0000000bff083299 */ /* 0x000fc40008011616 */
[----:B------:R-:W-:Y:S02]  /*24a0*/  UIMAD UR9, UR42, UR6, URZ ;  /* 0x000000062a0972a4 */ /* 0x000fe4000f8e02ff */
[----:B------:R-:W-:Y:S02]  /*24b0*/  USEL UR6, UR38, UR13, !UP2 ;  /* 0x0000000d26067287 */ /* 0x000fe4000d000000 */
[----:B------:R-:W-:Y:S02]  /*24c0*/  UIMAD UR12, UR42, UR8, URZ ;  /* 0x000000082a0c72a4 */ /* 0x000fe4000f8e02ff */
[----:B------:R-:W-:Y:S02]  /*24d0*/  UISETP.GE.AND UP0, UPT, UR4, UR9, UPT ;  /* 0x000000090400728c */ /* 0x000fe4000bf06270 */
[----:B------:R-:W-:Y:S02]  /*24e0*/  UIMAD.WIDE.U32 UR16, UR4, UR10, URZ ;  /* 0x0000000a041072a5 */ /* 0x000fe4000f8e00ff */
[----:B------:R-:W-:-:S02]  /*24f0*/  UISETP.GE.OR UP0, UPT, UR6, UR12, UP0 ;  /* 0x0000000c0600728c */ /* 0x000fc40008706670 */
        /* <DEDUP_REMOVED lines=19> */
.L_x_41:
[----:B------:R-:W2:Y:S02]  /*2630*/  LDCU UR4, c[0x0][0xb30] ;  /* 0x00016600ff0477ac */ /* 0x000ea40008000800 */
[----:B--2---:R-:W-:-:S09]  /*2640*/  UISETP.NE.AND UP0, UPT, UR4, 0x1, UPT ;  /* 0x000000010400788c */ /* 0x004fd2000bf05270 */
[----:B------:R-:W-:Y:S05]  /*2650*/  BRA.U UP0, `(.L_x_42) ;  /* 0x0000000100447547 */ /* 0x000fea000b800000 */
[----:B------:R-:W2:Y:S01]  /*2660*/  LDCU.128 UR12, c[0x0][0xb10] ;  /* 0x00016200ff0c77ac */ /* 0x000ea20008000c00 */
[----:B------:R-:W3:Y:S01]  /*2670*/  LDCU UR16, c[0x0][0xb0c] ;  /* 0x00016180ff1077ac */ /* 0x000ee20008000800 */
[----:B------:R-:W4:Y:S01]  /*2680*/  LDCU UR17, c[0x0][0xb20] ;  /* 0x00016400ff1177ac */ /* 0x000f220008000800 */
[----:B--2---:R-:W-:Y:S02]  /*2690*/  UIMAD.WIDE.U32 UR10, UR38, UR12, URZ ;  /* 0x0000000c260a72a5 */ /* 0x004fe4000f8e00ff */
[----:B------:R-:W-:Y:S02]  /*26a0*/  UIMAD.WIDE.U32 UR8, UR37, UR15, URZ ;  /* 0x0000000f250872a5 */ /* 0x000fe4000f8e00ff */
[----:B---3--:R-:W-:Y:S02]  /*26b0*/  UISETP.NE.AND UP2, UPT, UR16, 0x1, UPT ;  /* 0x000000011000788c */ /* 0x008fe4000bf45270 */
[----:B------:R-:W-:Y:S01]  /*26c0*/  UISETP.NE.AND UP0, UPT, UR14, 0x1, UPT ;  /* 0x000000010e00788c */ /* 0x000fe2000bf05270 */
[----:B------:R-:W-:-:S02]  /*26d0*/  UMOV UR6, UR11 ;  /* 0x0000000b00067c82 */ /* 0x000fc40008000000 */
[----:B------:R-:W-:Y:S01]  /*26e0*/  UMOV UR4, UR9 ;  /* 0x0000000900047c82 */ /* 0x000fe20008000000 */
[----:B------:R-:W-:Y:S02]  /*26f0*/  USHF.R.U32.HI UR6, URZ, UR13, UR6 ;  /* 0x0000000dff067299 */ /* 0x000fe40008011606 */
[----:B----4-:R-:W-:Y:S02]  /*2700*/  USHF.R.U32.HI UR4, URZ, UR17, UR4 ;  /* 0x00000011ff047299 */ /* 0x010fe40008011604 */
[----:B------:R-:W-:Y:S02]  /*2710*/  USEL UR6, UR38, UR6, !UP2 ;  /* 0x0000000626067287 */ /* 0x000fe4000d000000 */
[----:B------:R-:W-:-:S04]  /*2720*/  USEL UR4, UR37, UR4, !UP0 ;  /* 0x0000000425047287 */ /* 0x000fc8000c000000 */
[----:B------:R-:W-:Y:S02]  /*2730*/  UIADD3 UR8, UPT, UPT, UR6, -UR4, URZ ;  /* 0x8000000406087290 */ /* 0x000fe4000fffe0ff */
[----:B------:R-:W-:Y:S02]  /*2740*/  UIADD3 UR4, UPT, UPT, -UR6, UR4, URZ ;  /* 0x0000000406047290 */ /* 0x000fe4000fffe1ff */
[----:B------:R-:W-:Y:S02]  /*2750*/  UIMAD UR37, UR8, UR14, UR37 ;  /* 0x0000000e082572a4 */ /* 0x000fe4000f8e0225 */
[----:B------:R-:W-:-:S12]  /*2760*/  UIMAD UR38, UR4, UR16, UR38 ;  /* 0x00000010042672a4 */ /* 0x000fd8000f8e0226 */
.L_x_42:
[----:B------:R-:W-:Y:S01]  /*2770*/  VIADD R11, R11, 0x1 ;  /* 0x000000010b0b7836 */ /* 0x000fe20000000000 */
[----:B------:R-:W-:Y:S02]  /*2780*/  R2UR UR6, R84 ;  /* 0x00000000540672ca */ /* 0x000fe400000e0000 */
[----:B------:R-:W-:Y:S02]  /*2790*/  R2UR UR4, R83 ;  /* 0x00000000530472ca */ /* 0x000fe400000e0000 */
[C---:B------:R-:W-:Y:S02]  /*27a0*/  ISETP.NE.AND P0, PT, R11.reuse, 0x2, PT ;  /* 0x000000020b00780c */ /* 0x040fe40003f05270 */
[----:B------:R-:W-:Y:S02]  /*27b0*/  PLOP3.LUT P1, PT, PT, PT, PT, 0x80, 0x8 ;  /* 0x000000000008781c */ /* 0x000fe40003f2f070 */
[----:B------:R-:W-:Y:S02]  /*27c0*/  SEL R3, RZ, 0x1, P0 ;  /* 0x00000001ff037807 */ /* 0x000fe40000000000 */
[----:B------:R-:W-:-:S02]  /*27d0*/  SEL R11, R11, RZ, P0 ;  /* 0x000000ff0b0b7207 */ /* 0x000fc40000000000 */
[----:B------:R-:W-:Y:S01]  /*27e0*/  LOP3.LUT R10, R10, R3, RZ, 0x3c, !PT ;  /* 0x000000030a0a7212 */ /* 0x000fe200078e3cff */
[----:B------:R-:W-:Y:S02]  /*27f0*/  UIADD3 UR16, UPT, UPT, UR38, UR6, URZ ;  /* 0x0000000626107290 */ /* 0x000fe4000fffe0ff */
[----:B------:R-:W-:Y:S01]  /*2800*/  UIADD3 UR20, UPT, UPT, UR37, UR4, URZ ;  /* 0x0000000425147290 */ /* 0x000fe2000fffe0ff */
[----:B------:R-:W-:Y:S11]  /*2810*/  BRA.U UP1, `(.L_x_43) ;  /* 0xfffffff101507547 */ /* 0x000ff6000b83ffff */
[----:B------:R-:W-:Y:S01]  /*2820*/  UIADD3 UR7, UPT, UPT, UR7, 0x48, URZ ;  /* 0x0000004807077890 */ /* 0x000fe2000fffe0ff */
[----:B------:R-:W-:-:S03]  /*2830*/  SHF.L.U32 R3, R12, 0x1f, RZ ;  /* 0x0000001f0c037819 */ /* 0x000fc600000006ff */
[----:B------:R-:W-:-:S09]  /*2840*/  ULEA UR4, UR5, UR7, 0x3 ;  /* 0x0000000705047291 */ /* 0x000fd2000f8e18ff */
[----:B------:R-:W2:Y:S02]  /*2850*/  SYNCS.PHASECHK.TRANS64.TRYWAIT P0, [UR4], R3 ;  /* 0x00000003ff0075a7 */ /* 0x000ea40008001104 */
[----:B--2---:R-:W-:Y:S05]  /*2860*/  @!P0 BRA `(.L_x_44) ;  /* 0x0000007000708947 */ /* 0x004fea0003800000 */
.L_x_149:
[----:B------:R-:W-:-:S04]  /*2870*/  UIADD3 UR4, UPT, UPT, UR5, 0x1, URZ ;  /* 0x0000000105047890 */ /* 0x000fc8000fffe0ff */
[----:B------:R-:W-:-:S04]  /*2880*/  UISETP.NE.AND UP0, UPT, UR4, 0x9, UPT ;  /* 0x000000090400788c */ /* 0x000fc8000bf05270 */
[----:B------:R-:W-:Y:S02]  /*2890*/  USEL UR6, URZ, 0x1, UP0 ;  /* 0x00000001ff067887 */ /* 0x000fe40008000000 */
[----:B------:R-:W-:-:S04]  /*28a0*/  USEL UR4, UR4, URZ, UP0 ;  /* 0x000000ff04047287 */ /* 0x000fc80008000000 */
[----:B------:R-:W-:Y:S01]  /*28b0*/  ULEA UR5, UR4, UR7, 0x3 ;  /* 0x0000000704057291 */ /* 0x000fe2000f8e18ff */
[----:B------:R-:W-:-:S04]  /*28c0*/  LOP3.LUT R2, R12, UR6, RZ, 0x3c, !PT ;  /* 0x000000060c027c12 */ /* 0x000fc8000f8e3cff */
[----:B-1----:R-:W-:-:S04]  /*28d0*/  SHF.L.U32 R3, R2, 0x1f, RZ ;  /* 0x0000001f02037819 */ /* 0x002fc800000006ff */
[----:B------:R-:W1:Y:S02]  /*28e0*/  SYNCS.PHASECHK.TRANS64.TRYWAIT P0, [UR5], R3 ;  /* 0x00000003ff0075a7 */ /* 0x000e640008001105 */
[----:B-1----:R-:W-:Y:S05]  /*28f0*/  @!P0 BRA `(.L_x_45) ;  /* 0x0000007000648947 */ /* 0x002fea0003800000 */
.L_x_151:
        /* <DEDUP_REMOVED lines=9> */
.L_x_153:
        /* <DEDUP_REMOVED lines=9> */
.L_x_155:
        /* <DEDUP_REMOVED lines=9> */
.L_x_157:
        /* <DEDUP_REMOVED lines=9> */
.L_x_159:
        /* <DEDUP_REMOVED lines=9> */
.L_x_161:
        /* <DEDUP_REMOVED lines=9> */
.L_x_163:
[----:B------:R-:W-:-:S04]  /*2c60*/  UIADD3 UR4, UPT, UPT, UR4, 0x1, URZ ;  /* 0x0000000104047890 */ /* 0x000fc8000fffe0ff */
[----:B------:R-:W-:-:S04]  /*2c70*/  UISETP.NE.AND UP0, UPT, UR4, 0x9, UPT ;  /* 0x000000090400788c */ /* 0x000fc8000bf05270 */
[----:B------:R-:W-:Y:S02]  /*2c80*/  USEL UR5, URZ, 0x1, UP0 ;  /* 0x00000001ff057887 */ /* 0x000fe40008000000 */
[----:B------:R-:W-:-:S04]  /*2c90*/  USEL UR4, UR4, URZ, UP0 ;  /* 0x000000ff04047287 */ /* 0x000fc80008000000 */
[----:B------:R-:W-:Y:S01]  /*2ca0*/  ULEA UR4, UR4, UR7, 0x3 ;  /* 0x0000000704047291 */ /* 0x000fe2000f8e18ff */
[----:B-1----:R-:W-:-:S04]  /*2cb0*/  LOP3.LUT R3, R2, UR5, RZ, 0x3c, !PT ;  /* 0x0000000502037c12 */ /* 0x002fc8000f8e3cff */
[----:B------:R-:W-:Y:S01]  /*2cc0*/  SHF.L.U32 R3, R3, 0x1f, RZ ;  /* 0x0000001f03037819 */ /* 0x000fe200000006ff */
[----:B------:R-:W-:-:S07]  /*2cd0*/  IMAD.U32 R0, RZ, RZ, UR4 ;  /* 0x00000004ff007e24 */ /* 0x000fce000f8e00ff */
.L_x_52:
[----:B-1----:R1:W2:Y:S02]  /*2ce0*/  SYNCS.PHASECHK.TRANS64.TRYWAIT P0, [R0+URZ], R3 ;  /* 0x00000003000075a7 */ /* 0x0022a400080011ff */
[----:B--2---:R-:W-:Y:S05]  /*2cf0*/  @!P0 NANOSLEEP.SYNCS 0x989680 ;  /* 0x009896800000895d */ /* 0x004fea0003900000 */
[----:B------:R-:W2:Y:S02]  /*2d00*/  @!P0 SYNCS.PHASECHK.TRANS64 P0, [R0+URZ], R3 ;  /* 0x00000003000085a7 */ /* 0x000ea400080010ff */
[----:B--2---:R-:W-:Y:S05]  /*2d10*/  @P0 EXIT ;  /* 0x000000000000094d */ /* 0x004fea0003800000 */
[----:B------:R-:W-:Y:S05]  /*2d20*/  BRA `(.L_x_52) ;  /* 0xfffffffc00ec7947 */ /* 0x000fea000383ffff */
.L_x_23:
[----:B------:R-:W1:Y:S02]  /*2d30*/  S2UR UR4, SR_CgaCtaId ;  /* 0x00000000000479c3 */ /* 0x000e640000008800 */
[----:B-1----:R-:W-:-:S04]  /*2d40*/  UISETP.NE.AND UP0, UPT, UR4, URZ, UPT ;  /* 0x000000ff0400728c */ /* 0x002fc8000bf05270 */
[----:B------:R-:W-:-:S09]  /*2d50*/  UISETP.NE.OR UP0, UPT, UR17, 0x1, UP0 ;  /* 0x000000011100788c */ /* 0x000fd20008705670 */
[----:B------:R-:W-:Y:S05]  /*2d60*/  BRA.U UP0, `(.L_x_53) ;  /* 0x00000005004c7547 */ /* 0x000fea000b800000 */
[----:B------:R-:W1:Y:S01]  /*2d70*/  S2UR UR5, SR_CgaCtaId ;  /* 0x00000000000579c3 */ /* 0x000e620000008800 */
[----:B------:R-:W-:Y:S01]  /*2d80*/  UMOV UR4, 0x400 ;  /* 0x0000040000047882 */ /* 0x000fe20000000000 */
[----:B------:R-:W-:Y:S01]  /*2d90*/  ISETP.GE.U32.AND P2, PT, R0, 0x2, PT ;  /* 0x000000020000780c */ /* 0x000fe20003f46070 */
[----:B------:R-:W-:Y:S01]  /*2da0*/  IMAD.MOV.U32 R12, RZ, RZ, 0x1 ;  /* 0x00000001ff0c7424 */ /* 0x000fe200078e00ff */
[----:B------:R-:W-:Y:S02]  /*2db0*/  CS2R R10, SRZ ;  /* 0x00000000000a7805 */ /* 0x000fe4000001ff00 */
[----:B------:R-:W-:Y:S01]  /*2dc0*/  CS2R R8, SRZ ;  /* 0x0000000000087805 */ /* 0x000fe2000001ff00 */
[----:B-1----:R-:W-:-:S03]  /*2dd0*/  ULEA UR6, UR5, UR4, 0x18 ;  /* 0x0000000405067291 */ /* 0x002fc6000f8ec0ff */
[----:B------:R-:W-:-:S09]  /*2de0*/  UMOV UR5, URZ ;  /* 0x000000ff00057c82 */ /* 0x000fd20008000000 */
.L_x_57:
[----:B------:R-:W-:Y:S02]  /*2df0*/  LEA R2, R8, UR6, 0x3 ;  /* 0x0000000608027c11 */ /* 0x000fe4000f8e18ff */
[----:B------:R-:W-:-:S03]  /*2e00*/  SHF.L.U32 R5, R9, 0x1f, RZ ;  /* 0x0000001f09057819 */ /* 0x000fc600000006ff */
[----:B------:R-:W-:Y:S01]  /*2e10*/  VIADD R4, R2, 0x150 ;  /* 0x0000015002047836 */ /* 0x000fe20000000000 */
[----:B------:R-:W1:Y:S02]  /*2e20*/  SYNCS.PHASECHK.TRANS64.TRYWAIT P0, [R2+URZ+0x140], R5 ;  /* 0x00014005020075a7 */ /* 0x000e6400080011ff */
[----:B-1----:R-:W-:Y:S05]  /*2e30*/  @!P0 BRA `(.L_x_54) ;  /* 0x0000006c00bc8947 */ /* 0x002fea0003800000 */
.L_x_164:
[----:B------:R-:W-:Y:S01]  /*2e40*/  ULEA UR4, UR5, UR6, 0x3 ;  /* 0x0000000605047291 */ /* 0x000fe2000f8e18ff */
[----:B------:R-:W-:Y:S02]  /*2e50*/  PRMT R4, RZ, 0x654, R4 ;  /* 0x00000654ff047816 */ /* 0x000fe40000000004 */
[----:B-1----:R-:W-:Y:S01]  /*2e60*/  SHF.L.U32 R5, R12, 0x1f, RZ ;  /* 0x0000001f0c057819 */ /* 0x002fe200000006ff */
[----:B------:R-:W-:Y:S01]  /*2e70*/  UIADD3 UR7, UPT, UPT, UR4, 0xe0, URZ ;  /* 0x000000e004077890 */ /* 0x000fe2000fffe0ff */
[----:B------:R1:W-:Y:S05]  /*2e80*/  SYNCS.ARRIVE.TRANS64.RED.A1T0 RZ, [R4+URZ], RZ ;  /* 0x000000ff04ff79a7 */ /* 0x0003ea00081004ff */
[----:B------:R-:W-:Y:S01]  /*2e90*/  IMAD.U32 R7, RZ, RZ, UR7 ;  /* 0x00000007ff077e24 */ /* 0x000fe2000f8e00ff */
[----:B------:R-:W2:Y:S04]  /*2ea0*/  SYNCS.PHASECHK.TRANS64.TRYWAIT P0, [UR4+0xf0], R5 ;  /* 0x0000f005ff0075a7 */ /* 0x000ea80008001104 */
[----:B------:R-:W-:Y:S01]  /*2eb0*/  PRMT R6, R0, 0x654, R7 ;  /* 0x0000065400067816 */ /* 0x000fe20000000007 */
[----:B-1----:R-:W-:Y:S01]  /*2ec0*/  @!P2 IMAD.MOV.U32 R4, RZ, RZ, 0x10 ;  /* 0x00000010ff04a424 */ /* 0x002fe200078e00ff */
[----:B--2---:R-:W-:Y:S06]  /*2ed0*/  @!P0 BRA `(.L_x_55) ;  /* 0x0000006c00a88947 */ /* 0x004fec0003800000 */
.L_x_166:
[----:B------:R-:W-:Y:S01]  /*2ee0*/  ULEA UR8, UR5, UR6, 0x4 ;  /* 0x0000000605087291 */ /* 0x000fe2000f8e20ff */
[----:B------:R-:W-:Y:S01]  /*2ef0*/  SEL R3, R6, R3, !P2 ;  /* 0x0000000306037207 */ /* 0x000fe20005000000 */
[----:B------:R-:W-:Y:S01]  /*2f00*/  UIADD3 UR9, UPT, UPT, UR4, 0xe0, URZ ;  /* 0x000000e004097890 */ /* 0x000fe2000fffe0ff */
[----:B-1----:R-:W-:Y:S01]  /*2f10*/  LEA R2, R11, UR6, 0x3 ;  /* 0x000000060b027c11 */ /* 0x002fe2000f8e18ff */
[----:B------:R-:W-:Y:S01]  /*2f20*/  UIADD3 UR8, UPT, UPT, UR8, 0x170, URZ ;  /* 0x0000017008087890 */ /* 0x000fe2000fffe0ff */
[----:B------:R-:W-:Y:S01]  /*2f30*/  SHF.L.U32 R5, R10, 0x1f, RZ ;  /* 0x0000001f0a057819 */ /* 0x000fe200000006ff */
[----:B------:R1:W-:Y:S01]  /*2f40*/  @!P2 SYNCS.ARRIVE.TRANS64.RED RZ, [R3+URZ], R4 ;  /* 0x0000000403ffa9a7 */ /* 0x0003e200080004ff */
[----:B------:R-:W-:Y:S01]  /*2f50*/  UIADD3 UR4, UPT, UPT, UR5, 0x1, URZ ;  /* 0x0000000105047890 */ /* 0x000fe2000fffe0ff */
[----:B------:R-:W-:-:S03]  /*2f60*/  VIADD R8, R8, 0x1 ;  /* 0x0000000108087836 */ /* 0x000fc60000000000 */
[----:B------:R-:W-:Y:S02]  /*2f70*/  UISETP.NE.AND UP0, UPT, UR4, 0x2, UPT ;  /* 0x000000020400788c */ /* 0x000fe4000bf05270 */
[----:B------:R-:W-:Y:S06]  /*2f80*/  UGETNEXTWORKID.BROADCAST [UR8], [UR9] ;  /* 0x00000000080073ca */ /* 0x000fec0008000100 */
[----:B------:R-:W-:Y:S01]  /*2f90*/  USEL UR7, URZ, 0x1, UP0 ;  /* 0x00000001ff077887 */ /* 0x000fe20008000000 */
[----:B------:R-:W-:Y:S01]  /*2fa0*/  ISETP.NE.AND P0, PT, R8, 0x2, PT ;  /* 0x000000020800780c */ /* 0x000fe20003f05270 */
[----:B------:R-:W-:Y:S01]  /*2fb0*/  USEL UR5, UR4, URZ, UP0 ;  /* 0x000000ff04057287 */ /* 0x000fe20008000000 */
[----:B------:R-:W2:Y:S03]  /*2fc0*/  SYNCS.PHASECHK.TRANS64.TRYWAIT P1, [R2+URZ+0xe0], R5 ;  /* 0x0000e005020075a7 */ /* 0x000ea600080211ff */
[----:B------:R-:W-:Y:S01]  /*2fd0*/  LOP3.LUT R12, R12, UR7, RZ, 0x3c, !PT ;  /* 0x000000070c0c7c12 */ /* 0x000fe2000f8e3cff */
[----:B-12---:R-:W-:Y:S07]  /*2fe0*/  @!P1 BRA `(.L_x_56) ;  /* 0x0000006c007c9947 */ /* 0x006fee0003800000 */
.L_x_167:
[C---:B------:R-:W-:Y:S01]  /*2ff0*/  LEA R4, R11.reuse, UR6, 0x4 ;  /* 0x000000060b047c11 */ /* 0x040fe2000f8e20ff */
[----:B-1----:R-:W-:Y:S01]  /*3000*/  VIADD R2, R2, 0xf0 ;  /* 0x000000f002027836 */ /* 0x002fe20000000000 */
[----:B------:R-:W-:Y:S01]  /*3010*/  SEL R8, R8, RZ, P0 ;  /* 0x000000ff08087207 */ /* 0x000fe20000000000 */
[----:B------:R-:W-:-:S03]  /*3020*/  VIADD R11, R11, 0x1 ;  /* 0x000000010b0b7836 */ /* 0x000fc60000000000 */
[----:B------:R-:W1:Y:S01]  /*3030*/  LDS.128 R4, [R4+0x170] ;  /* 0x0001700004047984 */ /* 0x000e620000000c00 */
[----:B------:R-:W-:Y:S02]  /*3040*/  PRMT R2, RZ, 0x654, R2 ;  /* 0x00000654ff027816 */ /* 0x000fe40000000002 */
[C---:B------:R-:W-:Y:S01]  /*3050*/  ISETP.NE.AND P1, PT, R11.reuse, 0x2, PT ;  /* 0x000000020b00780c */ /* 0x040fe20003f25270 */
[----:B------:R-:W-:Y:S01]  /*3060*/  @!PT LDS RZ, [RZ] ;  /* 0x00000000fffff984 */ /* 0x000fe20000000800 */
[----:B------:R-:W-:Y:S01]  /*3070*/  @!PT LDS RZ, [RZ] ;  /* 0x00000000fffff984 */ /* 0x000fe20000000800 */
[----:B------:R-:W-:Y:S01]  /*3080*/  @!PT LDS RZ, [RZ] ;  /* 0x00000000fffff984 */ /* 0x000fe20000000800 */
[----:B------:R-:W-:Y:S01]  /*3090*/  @!PT LDS RZ, [RZ] ;  /* 0x00000000fffff984 */ /* 0x000fe20000000800 */
[----:B------:R2:W-:Y:S06]  /*30a0*/  MEMBAR.ALL.CTA ;  /* 0x0000000000007992 */ /* 0x0005ec0000008000 */
[----:B--2---:R-:W2:Y:S01]  /*30b0*/  FENCE.VIEW.ASYNC.S ;  /* 0x00000000000073c6 */ /* 0x004ea20000000000 */
[----:B------:R-:W-:Y:S01]  /*30c0*/  SEL R11, R11, RZ, P1 ;  /* 0x000000ff0b0b7207 */ /* 0x000fe20000800000 */
[----:B--2---:R2:W-:Y:S01]  /*30d0*/  SYNCS.ARRIVE.TRANS64.RED.A1T0 RZ, [R2+URZ], RZ ;  /* 0x000000ff02ff79a7 */ /* 0x0045e200081004ff */
[----:B-1----:R-:W-:-:S02]  /*30e0*/  LOP3.LUT P3, RZ, R6, 0x1, RZ, 0xc0, !PT ;  /* 0x0000000106ff7812 */ /* 0x002fc4000786c0ff */
[----:B------:R-:W-:-:S04]  /*30f0*/  SEL R5, RZ, 0x1, P1 ;  /* 0x00000001ff057807 */ /* 0x000fc80000800000 */
[----:B------:R-:W-:Y:S02]  /*3100*/  LOP3.LUT R10, R10, R5, RZ, 0x3c, !PT ;  /* 0x000000050a0a7212 */ /* 0x000fe400078e3cff */
[----:B--2---:R-:W-:-:S04]  /*3110*/  SEL R2, RZ, 0x1, P0 ;  /* 0x00000001ff027807 */ /* 0x004fc80000000000 */
[----:B------:R-:W-:Y:S01]  /*3120*/  LOP3.LUT R9, R9, R2, RZ, 0x3c, !PT ;  /* 0x0000000209097212 */ /* 0x000fe200078e3cff */
[----:B------:R-:W-:Y:S06]  /*3130*/  @P3 BRA `(.L_x_57) ;  /* 0xfffffffc002c3947 */ /* 0x000fec000383ffff */
[----:B------:R-:W-:Y:S01]  /*3140*/  ULEA UR4, UR5, UR6, 0x3 ;  /* 0x0000000605047291 */ /* 0x000fe2000f8e18ff */
[----:B------:R-:W-:-:S08]  /*3150*/  SHF.L.U32 R3, R12, 0x1f, RZ ;  /* 0x0000001f0c037819 */ /* 0x000fd000000006ff */
[----:B------:R-:W1:Y:S02]  /*3160*/  SYNCS.PHASECHK.TRANS64 P0, [UR4+0xf0], R3 ;  /* 0x0000f003ff0075a7 */ /* 0x000e640008001004 */
[----:B-1----:R-:W-:Y:S05]  /*3170*/  @P0 BRA `(.L_x_58) ;  /* 0x0000000000080947 */ /* 0x002fea0003800000 */
[----:B------:R-:W1:Y:S02]  /*3180*/  SYNCS.PHASECHK.TRANS64.TRYWAIT P0, [UR4+0xf0], R3 ;  /* 0x0000f003ff0075a7 */ /* 0x000e640008001104 */
[----:B-1----:R-:W-:Y:S05]  /*3190*/  @!P0 BRA `(.L_x_59) ;  /* 0x0000006c00248947 */ /* 0x002fea0003800000 */
.L_x_58:
[----:B------:R-:W-:-:S04]  /*31a0*/  UIADD3 UR7, UPT, UPT, UR5, 0x1, URZ ;  /* 0x0000000105077890 */ /* 0x000fc8000fffe0ff */
[----:B------:R-:W-:-:S04]  /*31b0*/  UISETP.NE.AND UP0, UPT, UR7, 0x2, UPT ;  /* 0x000000020700788c */ /* 0x000fc8000bf05270 */
[----:B------:R-:W-:Y:S02]  /*31c0*/  USEL UR8, URZ, 0x1, UP0 ;  /* 0x00000001ff087887 */ /* 0x000fe40008000000 */
[----:B------:R-:W-:-:S04]  /*31d0*/  USEL UR7, UR7, URZ, UP0 ;  /* 0x000000ff07077287 */ /* 0x000fc80008000000 */
[----:B------:R-:W-:Y:S01]  /*31e0*/  ULEA UR7, UR7, UR6, 0x3 ;  /* 0x0000000607077291 */ /* 0x000fe2000f8e18ff */
[----:B-1----:R-:W-:-:S04]  /*31f0*/  LOP3.LUT R3, R12, UR8, RZ, 0x3c, !PT ;  /* 0x000000080c037c12 */ /* 0x002fc8000f8e3cff */
[----:B------:R-:W-:-:S04]  /*3200*/  SHF.L.U32 R0, R3, 0x1f, RZ ;  /* 0x0000001f03007819 */ /* 0x000fc800000006ff */
[----:B------:R-:W1:Y:S02]  /*3210*/  SYNCS.PHASECHK.TRANS64 P0, [UR7+0xf0], R0 ;  /* 0x0000f000ff0075a7 */ /* 0x000e640008001007 */
[----:B-1----:R-:W-:Y:S05]  /*3220*/  @P0 EXIT ;  /* 0x000000000000094d */ /* 0x002fea0003800000 */
[----:B------:R-:W-:Y:S02]  /*3230*/  SHF.L.U32 R3, R3, 0x1f, RZ ;  /* 0x0000001f03037819 */ /* 0x000fe400000006ff */
[----:B------:R-:W-:-:S07]  /*3240*/  MOV R0, UR7 ;  /* 0x0000000700007c02 */ /* 0x000fce0008000f00 */
.L_x_60:
[----:B-1----:R1:W2:Y:S02]  /*3250*/  SYNCS.PHASECHK.TRANS64.TRYWAIT P0, [R0+URZ+0xf0], R3 ;  /* 0x0000f003000075a7 */ /* 0x0022a400080011ff */
[----:B--2---:R-:W-:Y:S05]  /*3260*/  @!P0 NANOSLEEP.SYNCS 0x989680 ;  /* 0x009896800000895d */ /* 0x004fea0003900000 */
[----:B------:R-:W2:Y:S02]  /*3270*/  @!P0 SYNCS.PHASECHK.TRANS64 P0, [R0+URZ+0xf0], R3 ;  /* 0x0000f003000085a7 */ /* 0x000ea400080010ff */
[----:B--2---:R-:W-:Y:S05]  /*3280*/  @P0 EXIT ;  /* 0x000000000000094d */ /* 0x004fea0003800000 */
[----:B------:R-:W-:Y:S05]  /*3290*/  BRA `(.L_x_60) ;  /* 0xfffffffc00ec7947 */ /* 0x000fea000383ffff */
.L_x_53:
[----:B------:R-:W-:Y:S05]  /*32a0*/  BRA.U UP4, `(.L_x_61) ;  /* 0x0000000d04a07547 */ /* 0x000fea000b800000 */
[----:B------:R-:W1:Y:S01]  /*32b0*/  S2UR UR7, SR_CgaCtaId ;  /* 0x00000000000779c3 */ /* 0x000e620000008800 */
[----:B------:R-:W-:Y:S01]  /*32c0*/  UMOV UR4, 0x40 ;  /* 0x0000004000047882 */ /* 0x000fe20000000000 */
[----:B------:R-:W-:Y:S01]  /*32d0*/  NOP ;  /* 0x0000000000007918 */ /* 0x000fe20000000000 */
[----:B------:R-:W-:Y:S01]  /*32e0*/  UMOV UR6, 0x400 ;  /* 0x0000040000067882 */ /* 0x000fe20000000000 */
[----:B-1----:R-:W-:Y:S02]  /*32f0*/  ULEA UR5, UR7, UR4, 0x18 ;  /* 0x0000000407057291 */ /* 0x002fe4000f8ec0ff */
[----:B------:R-:W-:-:S07]  /*3300*/  ULEA UR6, UR7, UR6, 0x18 ;  /* 0x0000000607067291 */ /* 0x000fce000f8ec0ff */
[----:B------:R-:W1:Y:S02]  /*3310*/  LDS.U8 R0, [UR5+0x1c] ;  /* 0x00001c05ff007984 */ /* 0x000e640008000000 */
[----:B-1----:R-:W-:-:S13]  /*3320*/  ISETP.NE.AND P0, PT, R0, RZ, PT ;  /* 0x000000ff0000720c */ /* 0x002fda0003f05270 */
[----:B------:R-:W-:Y:S05]  /*3330*/  @P0 BRA `(.L_x_62) ;  /* 0x0000000000580947 */ /* 0x000fea0003800000 */
[----:B------:R-:W-:-:S13]  /*3340*/  ELECT P0, URZ, PT ;  /* 0x0000000000ff782f */ /* 0x000fda0003800000 */
[----:B------:R-:W-:Y:S05]  /*3350*/  @!P0 BRA `(.L_x_63) ;  /* 0x0000000000608947 */ /* 0x000fea0003800000 */
[----:B------:R-:W-:Y:S01]  /*3360*/  UMOV UR4, 0x10 ;  /* 0x0000001000047882 */ /* 0x000fe20000000000 */
[----:B------:R-:W-:Y:S01]  /*3370*/  HFMA2 R0, -RZ, RZ, 0, 5.9604644775390625e-08 ;  /* 0x00000001ff007431 */ /* 0x000fe200000001ff */
[----:B------:R-:W-:-:S03]  /*3380*/  MOV R3, 0xffff ;  /* 0x0000ffff00037802 */ /* 0x000fc60000000f00 */
[----:B------:R-:W-:Y:S04]  /*3390*/  DEPBAR.LE SB1, 0x36 ;  /* 0x00009d800000791a */ /* 0x000fe80000000000 */
[----:B------:R-:W1:Y:S02]  /*33a0*/  UTCATOMSWS.FIND_AND_SET.ALIGN UP0, UR4, UR4 ;  /* 0x00000004000475e3 */ /* 0x000e640008000800 */
[----:B-1----:R-:W-:Y:S01]  /*33b0*/  MOV R4, UR4 ;  /* 0x0000000400047c02 */ /* 0x002fe20008000f00 */
[----:B------:R-:W-:Y:S06]  /*33c0*/  BRA.U UP0, `(.L_x_64) ;  /* 0x0000000100187547 */ /* 0x000fec000b800000 */
.L_x_65:
[----:B------:R-:W-:Y:S05]  /*33d0*/  NANOSLEEP 0x64 ;  /* 0x000000640000795d */ /* 0x000fea0003800000 */
[----:B------:R-:W-:-:S05]  /*33e0*/  UMOV UR4, 0x10 ;  /* 0x0000001000047882 */ /* 0x000fca0000000000 */
[----:B------:R-:W-:Y:S04]  /*33f0*/  DEPBAR.LE SB1, 0x36 ;  /* 0x00009d800000791a */ /* 0x000fe80000000000 */
[----:B------:R-:W1:Y:S02]  /*3400*/  UTCATOMSWS.FIND_AND_SET.ALIGN UP0, UR4, UR4 ;  /* 0x00000004000475e3 */ /* 0x000e640008000800 */
[----:B-1----:R-:W-:Y:S01]  /*3410*/  MOV R4, UR4 ;  /* 0x0000000400047c02 */ /* 0x002fe20008000f00 */
[----:B------:R-:W-:Y:S05]  /*3420*/  BRA.U !UP0, `(.L_x_65) ;  /* 0xfffffffd08e87547 */ /* 0x000fea000b83ffff */
.L_x_64:
[-C--:B------:R-:W-:Y:S02]  /*3430*/  SHF.L.U32 R3, R3, R4.reuse, RZ ;  /* 0x0000000403037219 */ /* 0x080fe400000006ff */
[----:B------:R-:W-:Y:S01]  /*3440*/  SHF.L.U32 R0, R0, R4, RZ ;  /* 0x0000000400007219 */ /* 0x000fe200000006ff */
[----:B------:R-:W-:Y:S02]  /*3450*/  IMAD.SHL.U32 R4, R4, 0x20, RZ ;  /* 0x0000002004047824 */ /* 0x000fe400078e00ff */
[----:B------:R1:W-:Y:S04]  /*3460*/  ATOMS.OR RZ, [UR5+0x14], R3 ;  /* 0x00001403ffff798c */ /* 0x0003e8000b000005 */
[----:B------:R1:W-:Y:S04]  /*3470*/  ATOMS.OR RZ, [UR5+0x18], R0 ;  /* 0x00001800ffff798c */ /* 0x0003e8000b000005 */
[----:B------:R1:W-:Y:S01]  /*3480*/  STS [UR6+0x190], R4 ;  /* 0x00019004ff007988 */ /* 0x0003e20008000806 */
[----:B------:R-:W-:Y:S05]  /*3490*/  BRA `(.L_x_63) ;  /* 0x0000000000107947 */ /* 0x000fea0003800000 */
.L_x_62:
[----:B------:R-:W-:Y:S02]  /*34a0*/  MOV R0, 0xffffffff ;  /* 0xffffffff00007802 */ /* 0x000fe40000000f00 */
[----:B------:R-:W-:-:S03]  /*34b0*/  MOV R4, 0x34e0 ;  /* 0x000034e000047802 */ /* 0x000fc60000000f00 */
[----:B------:R1:W-:Y:S04]  /*34c0*/  STS [UR6+0x190], R0 ;  /* 0x00019000ff007988 */ /* 0x0003e80008000806 */
[----:B-1---5:R-:W-:Y:S05]  /*34d0*/  CALL.REL.NOINC `($__internal_1_$__cuda_sm10x_tcgen05_guardrail_trap_phase_invalid_during_alloc) ;  /* 0x00000070006c7944 */ /* 0x022fea0003c00000 */
.L_x_63:
[----:B------:R-:W-:Y:S05]  /*34e0*/  WARPSYNC.ALL ;  /* 0x0000000000007948 */ /* 0x000fea0003800000 */
[----:B------:R-:W2:Y:S01]  /*34f0*/  S2UR UR4, SR_CgaCtaId ;  /* 0x00000000000479c3 */ /* 0x000ea20000008800 */
[----:B------:R-:W-:Y:S01]  /*3500*/  UMOV UR17, 0x400 ;  /* 0x0000040000117882 */ /* 0x000fe20000000000 */
[----:B------:R-:W-:-:S06]  /*3510*/  NOP ;  /* 0x0000000000007918 */ /* 0x000fcc0000000000 */
[----:B------:R-:W-:Y:S06]  /*3520*/  BAR.ARV 0x6, 0xa0 ;  /* 0x0182800000007b1d */ /* 0x000fec0000002000 */
[----:B------:R-:W3:Y:S01]  /*3530*/  LDCU UR5, c[0x0][0x38c] ;  /* 0x00007180ff0577ac */ /* 0x000ee20008000800 */
[----:B------:R-:W-:Y:S01]  /*3540*/  LOP3.LUT R2, R2, 0xffff, RZ, 0xc0, !PT ;  /* 0x0000ffff02027812 */ /* 0x000fe200078ec0ff */
[----:B------:R-:W-:Y:S01]  /*3550*/  IMAD.MOV.U32 R11, RZ, RZ, 0x1 ;  /* 0x00000001ff0b7424 */ /* 0x000fe200078e00ff */
[----:B------:R-:W-:Y:S01]  /*3560*/  CS2R R8, SRZ ;  /* 0x0000000000087805 */ /* 0x000fe2000001ff00 */
[----:B------:R-:W4:Y:S01]  /*3570*/  LDCU UR8, c[0x0][0x38c] ;  /* 0x00007180ff0877ac */ /* 0x000f220008000800 */
[----:B------:R-:W-:Y:S01]  /*3580*/  R2UR UR19, R2 ;  /* 0x00000000021372ca */ /* 0x000fe200000e0000 */
[----:B------:R-:W-:Y:S01]  /*3590*/  IMAD.MOV.U32 R10, RZ, RZ, RZ ;  /* 0x000000ffff0a7224 */ /* 0x000fe200078e00ff */
[----:B------:R-:W-:Y:S01]  /*35a0*/  UMOV UR22, URZ ;  /* 0x000000ff00167c82 */ /* 0x000fe20008000000 */
[----:B------:R-:W-:Y:S01]  /*35b0*/  UMOV UR14, URZ ;  /* 0x000000ff000e7c82 */ /* 0x000fe20008000000 */
[----:B--2---:R-:W-:Y:S01]  /*35c0*/  ULEA UR17, UR4, UR17, 0x18 ;  /* 0x0000001104117291 */ /* 0x004fe2000f8ec0ff */
[----:B------:R-:W-:Y:S01]  /*35d0*/  UMOV UR26, 0x0 ;  /* 0x00000000001a7882 */ /* 0x000fe20000000000 */
[----:B------:R-:W-:-:S02]  /*35e0*/  UMOV UR27, 0x4400490 ;  /* 0x04400490001b7882 */ /* 0x000fc40000000000 */
[----:B------:R-:W-:Y:S02]  /*35f0*/  UIADD3 UR6, UPT, UPT, UR17, 0x8800, URZ ;  /* 0x0000880011067890 */ /* 0x000fe4000fffe0ff */
[----:B------:R-:W-:Y:S02]  /*3600*/  UIADD3 UR7, UPT, UPT, UR17, 0x11800, URZ ;  /* 0x0001180011077890 */ /* 0x000fe4000fffe0ff */
[----:B---3--:R-:W-:Y:S01]  /*3610*/  UIADD3 UR5, UPT, UPT, UR5, 0x1f, URZ ;  /* 0x0000001f05057890 */ /* 0x008fe2000fffe0ff */
[----:B-1----:R-:W1:Y:S01]  /*3620*/  LDS R0, [UR17+0x190] ;  /* 0x00019011ff007984 */ /* 0x002e620008000800 */
[----:B------:R-:W-:Y:S02]  /*3630*/  USHF.R.U32.HI UR6, URZ, 0x4, UR6 ;  /* 0x00000004ff067899 */ /* 0x000fe40008011606 */
[----:B------:R-:W-:Y:S02]  /*3640*/  USHF.R.S32.HI UR4, URZ, 0x1f, UR5 ;  /* 0x0000001fff047899 */ /* 0x000fe40008011405 */
[----:B------:R-:W-:-:S02]  /*3650*/  ULOP3.LUT UR6, UR6, 0x3fff, URZ, 0xc0, !UPT ;  /* 0x00003fff06067892 */ /* 0x000fc4000f8ec0ff */
[----:B------:R-:W-:Y:S02]  /*3660*/  ULEA.HI UR4, UR4, UR5, URZ, 0x5 ;  /* 0x0000000504047291 */ /* 0x000fe4000f8f28ff */
[----:B------:R-:W-:Y:S02]  /*3670*/  USHF.R.U32.HI UR5, URZ, 0x4, UR7 ;  /* 0x00000004ff057899 */ /* 0x000fe40008011607 */
[----:B------:R-:W-:Y:S02]  /*3680*/  USHF.R.S32.HI UR28, URZ, 0x5, UR4 ;  /* 0x00000005ff1c7899 */ /* 0x000fe40008011404 */
[----:B------:R-:W-:Y:S02]  /*3690*/  ULOP3.LUT UR5, UR5, 0x3fff, URZ, 0xc0, !UPT ;  /* 0x00003fff05057892 */ /* 0x000fe4000f8ec0ff */
[----:B------:R-:W-:Y:S02]  /*36a0*/  UISETP.LT.AND UP0, UPT, UR28, 0x1, UPT ;  /* 0x000000011c00788c */ /* 0x000fe4000bf01270 */
[----:B------:R-:W-:-:S02]  /*36b0*/  ULOP3.LUT UR20, UR6, 0x10000, URZ, 0xfc, !UPT ;  /* 0x0001000006147892 */ /* 0x000fc4000f8efcff */
[----:B------:R-:W-:Y:S02]  /*36c0*/  USEL UR29, UR28, 0x1, !UP0 ;  /* 0x000000011c1d7887 */ /* 0x000fe4000c000000 */
[----:B------:R-:W-:Y:S02]  /*36d0*/  ULOP3.LUT UR21, UR5, 0x10000, URZ, 0xfc, !UPT ;  /* 0x0001000005157892 */ /* 0x000fe4000f8efcff */
[----:B------:R-:W-:Y:S02]  /*36e0*/  UIADD3 UR29, UPT, UPT, -UR29, URZ, URZ ;  /* 0x000000ff1d1d7290 */ /* 0x000fe4000fffe1ff */
[----:B----4-:R-:W-:Y:S01]  /*36f0*/  UISETP.GE.AND UP4, UPT, UR8, 0x1, UPT ;  /* 0x000000010800788c */ /* 0x010fe2000bf86270 */
[----:B------:R-:W-:Y:S01]  /*3700*/  UMOV UR24, 0x0 ;  /* 0x0000000000187882 */ /* 0x000fe20000000000 */
[----:B------:R-:W-:Y:S01]  /*3710*/  UMOV UR25, 0x4400490 ;  /* 0x0440049000197882 */ /* 0x000fe20000000000 */
[----:B-1----:R-:W-:-:S15]  /*3720*/  R2UR UR30, R0 ;  /* 0x00000000001e72ca */ /* 0x002fde00000e0000 */
.L_x_72:
[----:B------:R-:W-:Y:S02]  /*3730*/  LEA R0, R10, UR17, 0x3 ;  /* 0x000000110a007c11 */ /* 0x000fe4000f8e18ff */
[----:B------:R-:W-:Y:S02]  /*3740*/  SHF.L.U32 R5, R9, 0x1f, RZ ;  /* 0x0000001f09057819 */ /* 0x000fe400000006ff */
[----:B------:R-:W-:Y:S01]  /*3750*/  PLOP3.LUT P0, PT, PT, PT, UP4, 0x80, 0x8 ;  /* 0x000000000008781c */ /* 0x000fe20003f0f048 */
[----:B------:R-:W-:Y:S01]  /*3760*/  VIADD R3, R0, 0xf0 ;  /* 0x000000f000037836 */ /* 0x000fe20000000000 */
[----:B-1----:R-:W1:Y:S02]  /*3770*/  SYNCS.PHASECHK.TRANS64.TRYWAIT P1, [R0+URZ+0xe0], R5 ;  /* 0x0000e005000075a7 */ /* 0x002e6400080211ff */
[----:B-1-3--:R-:W-:Y:S09]  /*3780*/  @!P1 BRA `(.L_x_66) ;  /* 0x0000006400c09947 */ /* 0x00aff20003800000 */
.L_x_169:
[----:B------:R-:W-:Y:S01]  /*3790*/  LEA R4, R10, UR17, 0x4 ;  /* 0x000000110a047c11 */ /* 0x000fe2000f8e20ff */
[----:B------:R-:W-:Y:S01]  /*37a0*/  @UP4 ULEA UR4, UR14, UR17, 0x3 ;  /* 0x000000110e044291 */ /* 0x000fe2000f8e18ff */
[----:B------:R-:W-:Y:S01]  /*37b0*/  PLOP3.LUT P2, PT, PT, PT, PT, 0x80, 0x8 ;  /* 0x000000000008781c */ /* 0x000fe20003f4f070 */
[----:B------:R-:W-:Y:S01]  /*37c0*/  ULEA UR23, UR22, UR17, 0x3 ;  /* 0x0000001116177291 */ /* 0x000fe2000f8e18ff */
[----:B------:R-:W-:Y:S02]  /*37d0*/  PRMT R3, RZ, 0x654, R3 ;  /* 0x00000654ff037816 */ /* 0x000fe40000000003 */
[----:B-1----:R-:W1:Y:S01]  /*37e0*/  LDS.128 R4, [R4+0x170] ;  /* 0x0001700004047984 */ /* 0x002e620000000c00 */
[----:B------:R-:W-:Y:S02]  /*37f0*/  @P0 SHF.L.U32 R2, R8, 0x1f, RZ ;  /* 0x0000001f08020819 */ /* 0x000fe400000006ff */
[----:B------:R-:W-:Y:S01]  /*3800*/  SHF.L.U32 R0, R11, 0x1f, RZ ;  /* 0x0000001f0b007819 */ /* 0x000fe200000006ff */
[----:B------:R-:W-:Y:S01]  /*3810*/  @!PT LDS RZ, [RZ] ;  /* 0x00000000fffff984 */ /* 0x000fe20000000800 */
[----:B------:R-:W-:Y:S01]  /*3820*/  @!PT LDS RZ, [RZ] ;  /* 0x00000000fffff984 */ /* 0x000fe20000000800 */
[----:B------:R-:W-:Y:S01]  /*3830*/  @!PT LDS RZ, [RZ] ;  /* 0x00000000fffff984 */ /* 0x000fe20000000800 */
[----:B------:R-:W-:Y:S01]  /*3840*/  @!PT LDS RZ, [RZ] ;  /* 0x00000000fffff984 */ /* 0x000fe20000000800 */
[----:B------:R2:W-:Y:S06]  /*3850*/  MEMBAR.ALL.CTA ;  /* 0x0000000000007992 */ /* 0x0005ec0000008000 */
[----:B--2---:R-:W2:Y:S02]  /*3860*/  FENCE.VIEW.ASYNC.S ;  /* 0x00000000000073c6 */ /* 0x004ea40000000000 */
[----:B--2---:R2:W-:Y:S01]  /*3870*/  SYNCS.ARRIVE.TRANS64.RED.A1T0 RZ, [R3+URZ], RZ ;  /* 0x000000ff03ff79a7 */ /* 0x0045e200081004ff */
[----:B------:R2:W3:Y:S01]  /*3880*/  @P0 SYNCS.PHASECHK.TRANS64.TRYWAIT P2, [UR4], R2 ;  /* 0x00000002ff0005a7 */ /* 0x0004e20008041104 */
[----:B------:R-:W-:Y:S01]  /*3890*/  ULEA.HI UR4, UR22, UR22, URZ, 0x1 ;  /* 0x0000001616047291 */ /* 0x000fe2000f8f08ff */
[----:B-1----:R-:W-:-:S03]  /*38a0*/  LOP3.LUT P1, RZ, R6, 0x1, RZ, 0xc0, !PT ;  /* 0x0000000106ff7812 */ /* 0x002fc6000782c0ff */
[----:B------:R-:W-:Y:S02]  /*38b0*/  USHF.L.U32 UR18, UR4, 0x7, URZ ;  /* 0x0000000704127899 */ /* 0x000fe400080006ff */
[----:B------:R-:W-:Y:S02]  /*38c0*/  ULOP3.LUT UR4, UR4, 0xffe, URZ, 0xc0, !UPT ;  /* 0x00000ffe04047892 */ /* 0x000fe4000f8ec0ff */
[----:B------:R-:W-:Y:S02]  /*38d0*/  ULOP3.LUT UR18, UR18, 0xffffff00, URZ, 0xc0, !UPT ;  /* 0xffffff0012127892 */ /* 0x000fe4000f8ec0ff */
[----:B------:R-:W-:Y:S02]  /*38e0*/  UIADD3 UR4, UPT, UPT, -UR4, UR22, URZ ;  /* 0x0000001604047290 */ /* 0x000fe4000fffe1ff */
[----:B------:R-:W-:Y:S01]  /*38f0*/  UIADD3 UR18, UPT, UPT, UR30, UR18, URZ ;  /* 0x000000121e127290 */ /* 0x000fe2000fffe0ff */
[----:B------:R-:W1:Y:S03]  /*3900*/  SYNCS.PHASECHK.TRANS64.TRYWAIT P0, [UR23+0x120], R0 ;  /* 0x00012000ff0075a7 */ /* 0x000e660008001117 */
[----:B------:R-:W-:Y:S01]  /*3910*/  ULEA UR18, UR4, UR18, 0x14 ;  /* 0x0000001204127291 */ /* 0x000fe2000f8ea0ff */
[----:B-123--:R-:W-:Y:S11]  /*3920*/  @!P0 BRA `(.L_x_67) ;  /* 0x00000064006c8947 */ /* 0x00eff60003800000 */
.L_x_171:
[----:B------:R-:W-:Y:S01]  /*3930*/  IADD3 R10, PT, PT, R10, 0x1, RZ ;  /* 0x000000010a0a7810 */ /* 0x000fe20007ffe0ff */
[----:B------:R-:W-:Y:S06]  /*3940*/  BRA.U !UP4, `(.L_x_68) ;  /* 0x000000010c987547 */ /* 0x000fec000b800000 */
[----:B------:R-:W-:Y:S01]  /*3950*/  UPLOP3.LUT UP2, UPT, UPT, UPT, UPT, 0x40, 0x4 ;  /* 0x000000000004789c */ /* 0x000fe20003f4e870 */
[----:B------:R-:W-:Y:S01]  /*3960*/  UMOV UR16, UR29 ;  /* 0x0000001d00107c82 */ /* 0x000fe20008000000 */
[----:B------:R-:W-:Y:S01]  /*3970*/  UMOV UR15, UR28 ;  /* 0x0000001c000f7c82 */ /* 0x000fe20008000000 */
[----:B------:R-:W-:-:S08]  /*3980*/  UMOV UR6, UR14 ;  /* 0x0000000e00067c82 */ /* 0x000fd00008000000 */
.L_x_71:
[----:B------:R-:W-:Y:S02]  /*3990*/  UIADD3 UR16, UPT, UPT, UR16, 0x1, URZ ;  /* 0x0000000110107890 */ /* 0x000fe4000fffe0ff */
[----:B--2---:R-:W-:Y:S02]  /*39a0*/  ULEA UR5, UR6, UR17, 0x3 ;  /* 0x0000001106057291 */ /* 0x004fe4000f8e18ff */
[----:B------:R-:W-:Y:S01]  /*39b0*/  UISETP.NE.AND UP3, UPT, UR16, URZ, UPT ;  /* 0x000000ff1000728c */ /* 0x000fe2000bf65270 */
[----:B---3--:R-:W-:Y:S10]  /*39c0*/  @P2 BRA `(.L_x_69) ;  /* 0x00000000000c2947 */ /* 0x008ff40003800000 */
[----:B-1----:R-:W-:Y:S04]  /*39d0*/  SHF.L.U32 R3, R8, 0x1f, RZ ;  /* 0x0000001f08037819 */ /* 0x002fe800000006ff */
[----:B------:R-:W1:Y:S02]  /*39e0*/  SYNCS.PHASECHK.TRANS64.TRYWAIT P0, [UR5], R3 ;  /* 0x00000003ff0075a7 */ /* 0x000e640008001105 */
[----:B-1----:R-:W-:Y:S05]  /*39f0*/  @!P0 BRA `(.L_x_70) ;  /* 0x0000006400508947 */ /* 0x002fea0003800000 */
.L_x_69:
[----:B------:R-:W-:Y:S01]  /*3a00*/  UISETP.NE.AND UP0, UPT, UR15, 0x1, UPT ;  /* 0x000000010f00788c */ /* 0x000fe2000bf05270 */
[----:B------:R-:W-:Y:S01]  /*3a10*/  PLOP3.LUT P2, PT, PT, PT, PT, 0x80, 0x8 ;  /* 0x000000000008781c */ /* 0x000fe20003f4f070 */
[----:B------:R-:W-:Y:S02]  /*3a20*/  UIADD3 UR4, UPT, UPT, UR6, 0x1, URZ ;  /* 0x0000000106047890 */ /* 0x000fe4000fffe0ff */
[----:B------:R-:W-:Y:S02]  /*3a30*/  ULEA UR12, UR6, UR21, 0xa ;  /* 0x00000015060c7291 */ /* 0x000fe4000f8e50ff */
[----:B------:R-:W-:Y:S01]  /*3a40*/  UISETP.NE.AND UP1, UPT, UR4, 0x9, UPT ;  /* 0x000000090400788c */ /* 0x000fe2000bf25270 */
[----:B------:R-:W-:Y:S01]  /*3a50*/  PLOP3.LUT P0, PT, PT, PT, UP0, 0x80, 0x8 ;  /* 0x000000000008781c */ /* 0x000fe20003f0f008 */
[----:B------:R-:W-:Y:S02]  /*3a60*/  UIADD3 UR10, UPT, UPT, UR12, 0x2, URZ ;  /* 0x000000020c0a7890 */ /* 0x000fe4000fffe0ff */
[----:B------:R-:W-:Y:S02]  /*3a70*/  USEL UR7, URZ, 0x1, UP1 ;  /* 0x00000001ff077887 */ /* 0x000fe40008800000 */
[----:B------:R-:W-:Y:S02]  /*3a80*/  USEL UR14, UR4, URZ, UP1 ;  /* 0x000000ff040e7287 */ /* 0x000fe40008800000 */
[----:B------:R-:W-:Y:S02]  /*3a90*/  UIADD3 UR15, UPT, UPT, UR15, -0x1, URZ ;  /* 0xffffffff0f0f7890 */ /* 0x000fe4000fffe0ff */
[----:B------:R-:W-:Y:S01]  /*3aa0*/  @UP0 ULEA UR4, UR14, UR17, 0x3 ;  /* 0x000000110e040291 */ /* 0x000fe2000f8e18ff */
[----:B------:R-:W-:Y:S01]  /*3ab0*/  LOP3.LUT R8, R8, UR7, RZ, 0x3c, !PT ;  /* 0x0000000708087c12 */ /* 0x000fe2000f8e3cff */
[----:B------:R-:W-:Y:S01]  /*3ac0*/  UIADD3 UR7, UPT, UPT, UR5, 0x48, URZ ;  /* 0x0000004805077890 */ /* 0x000fe2000fffe0ff */
[----:B------:R-:W-:Y:S02]  /*3ad0*/  UMOV UR13, 0x80004020 ;  /* 0x80004020000d7882 */ /* 0x000fe40000000000 */
[----:B-1----:R-:W-:Y:S01]  /*3ae0*/  @P0 SHF.L.U32 R0, R8, 0x1f, RZ ;  /* 0x0000001f08000819 */ /* 0x002fe200000006ff */
[----:B------:R-:W-:Y:S01]  /*3af0*/  UMOV UR5, 0x80004020 ;  /* 0x8000402000057882 */ /* 0x000fe20000000000 */
[----:B------:R-:W-:Y:S01]  /*3b00*/  UMOV UR11, 0x80004020 ;  /* 0x80004020000b7882 */ /* 0x000fe20000000000 */
[----:B------:R-:W-:Y:S01]  /*3b10*/  UMOV UR9, 0x80004020 ;  /* 0x8000402000097882 */ /* 0x000fe20000000000 */
[----:B------:R2:W3:Y:S01]  /*3b20*/  @P0 SYNCS.PHASECHK.TRANS64.TRYWAIT P2, [UR4], R0 ;  /* 0x00000000ff0005a7 */ /* 0x0004e20008041104 */
[----:B------:R-:W-:Y:S03]  /*3b30*/  ULEA UR4, UR6, UR20, 0x8 ;  /* 0x0000001406047291 */ /* 0x000fe6000f8e40ff */
[----:B------:R-:W-:Y:S01]  /*3b40*/  UMOV UR6, UR14 ;  /* 0x0000000e00067c82 */ /* 0x000fe20008000000 */
[----:B------:R-:W-:Y:S05]  /*3b50*/  UIADD3 UR8, UPT, UPT, UR4, 0x2, URZ ;  /* 0x0000000204087890 */ /* 0x000fea000fffe0ff */
[----:B------:R2:W-:Y:S01]  /*3b60*/  UTCHMMA gdesc[UR4], gdesc[UR12], tmem[UR18], tmem[UR26], idesc[UR27], UP2 ;  /* 0x00ff1a0c040075ea */ /* 0x0005e20009000012 */
[----:B------:R-:W-:Y:S03]  /*3b70*/  UPLOP3.LUT UP2, UPT, UPT, UPT, UPT, 0x80, 0x8 ;  /* 0x000000000008789c */ /* 0x000fe60003f4f070 */
[----:B------:R2:W-:Y:S01]  /*3b80*/  UTCHMMA gdesc[UR8], gdesc[UR10], tmem[UR18], tmem[UR24], idesc[UR25], UPT ;  /* 0x00ff180a080075ea */ /* 0x0005e2000b800012 */
[----:B------:R2:W-:Y:S01]  /*3b90*/  UTCBAR.MULTICAST [UR7], URZ, UR19 ;  /* 0x000000ff070073e9 */ /* 0x0005e20008000813 */
[----:B------:R-:W-:Y:S06]  /*3ba0*/  BRA.U UP3, `(.L_x_71) ;  /* 0xfffffffd03787547 */ /* 0x000fec000b83ffff */
.L_x_68:
[----:B--2---:R-:W-:Y:S01]  /*3bb0*/  UIADD3 UR4, UPT, UPT, UR22, 0x1, URZ ;  /* 0x0000000116047890 */ /* 0x004fe2000fffe0ff */
[C---:B------:R-:W-:Y:S01]  /*3bc0*/  ISETP.NE.AND P0, PT, R10.reuse, 0x2, PT ;  /* 0x000000020a00780c */ /* 0x040fe20003f05270 */
[----:B------:R-:W-:Y:S02]  /*3bd0*/  UIADD3 UR5, UPT, UPT, UR23, 0x100, URZ ;  /* 0x0000010017057890 */ /* 0x000fe4000fffe0ff */
[----:B------:R-:W-:Y:S01]  /*3be0*/  UISETP.NE.AND UP0, UPT, UR4, 0x4, UPT ;  /* 0x000000040400788c */ /* 0x000fe2000bf05270 */
[----:B-1----:R-:W-:Y:S02]  /*3bf0*/  SEL R0, RZ, 0x1, P0 ;  /* 0x00000001ff007807 */ /* 0x002fe40000000000 */
[----:B------:R-:W-:Y:S01]  /*3c00*/  SEL R10, R10, RZ, P0 ;  /* 0x000000ff0a0a7207 */ /* 0x000fe20000000000 */
[----:B------:R-:W-:Y:S01]  /*3c10*/  USEL UR6, URZ, 0x1, UP0 ;  /* 0x00000001ff067887 */ /* 0x000fe20008000000 */
[----:B------:R-:W-:Y:S01]  /*3c20*/  LOP3.LUT R9, R9, R0, RZ, 0x3c, !PT ;  /* 0x0000000009097212 */ /* 0x000fe200078e3cff */
[----:B------:R-:W-:Y:S01]  /*3c30*/  USEL UR22, UR4, URZ, UP0 ;  /* 0x000000ff04167287 */ /* 0x000fe20008000000 */
[----:B------:R1:W-:Y:S03]  /*3c40*/  UTCBAR [UR5], URZ ;  /* 0x000000ff050073e9 */ /* 0x0003e600080000ff */
[----:B------:R-:W-:Y:S01]  /*3c50*/  LOP3.LUT R11, R11, UR6, RZ, 0x3c, !PT ;  /* 0x000000060b0b7c12 */ /* 0x000fe2000f8e3cff */
[----:B------:R-:W-:Y:S07]  /*3c60*/  @P1 BRA `(.L_x_72) ;  /* 0xfffffff800b01947 */ /* 0x000fee000383ffff */
[----:B------:R-:W2:Y:S01]  /*3c70*/  S2UR UR8, SR_CgaCtaId ;  /* 0x00000000000879c3 */ /* 0x000ea20000008800 */
[----:B------:R-:W-:Y:S01]  /*3c80*/  ELECT P0, URZ, PT ;  /* 0x0000000000ff782f */ /* 0x000fe20003800000 */
[----:B------:R-:W-:Y:S01]  /*3c90*/  IMAD.MOV.U32 R0, RZ, RZ, 0x1 ;  /* 0x00000001ff007424 */ /* 0x000fe200078e00ff */
[----:B------:R-:W-:Y:S01]  /*3ca0*/  UIADD3 UR17, UPT, UPT, UR17, 0x120, URZ ;  /* 0x0000012011117890 */ /* 0x000fe2000fffe0ff */
[----:B------:R-:W-:Y:S01]  /*3cb0*/  SHF.L.U32 R3, R11, 0x1f, RZ ;  /* 0x0000001f0b037819 */ /* 0x000fe200000006ff */
[----:B------:R-:W-:-:S03]  /*3cc0*/  UMOV UR4, 0x40 ;  /* 0x0000004000047882 */ /* 0x000fc60000000000 */
[----:B------:R-:W-:Y:S01]  /*3cd0*/  UVIRTCOUNT.DEALLOC.SMPOOL 0x80 ;  /* 0x000000800000784c */ /* 0x000fe20000000000 */
[----:B--2---:R-:W-:Y:S02]  /*3ce0*/  ULEA UR8, UR8, UR4, 0x18 ;  /* 0x0000000408087291 */ /* 0x004fe4000f8ec0ff */
[----:B------:R-:W-:-:S07]  /*3cf0*/  ULEA UR4, UR22, UR17, 0x3 ;  /* 0x0000001116047291 */ /* 0x000fce000f8e18ff */
[----:B------:R2:W-:Y:S02]  /*3d00*/  @P0 STS.U8 [UR8+0x1c], R0 ;  /* 0x00001c00ff000988 */ /* 0x0005e40008000008 */
[----:B------:R-:W4:Y:S02]  /*3d10*/  SYNCS.PHASECHK.TRANS64.TRYWAIT P0, [UR4], R3 ;  /* 0x00000003ff0075a7 */ /* 0x000f240008001104 */
[----:B--2-4-:R-:W-:Y:S05]  /*3d20*/  @!P0 BRA `(.L_x_73) ;  /* 0x00000060009c8947 */ /* 0x014fea0003800000 */
.L_x_174:
[----:B------:R-:W-:-:S04]  /*3d30*/  UIADD3 UR4, UPT, UPT, UR22, 0x1, URZ ;  /* 0x0000000116047890 */ /* 0x000fc8000fffe0ff */
[----:B------:R-:W-:-:S04]  /*3d40*/  UISETP.NE.AND UP0, UPT, UR4, 0x4, UPT ;  /* 0x000000040400788c */ /* 0x000fc8000bf05270 */
[----:B------:R-:W-:Y:S02]  /*3d50*/  USEL UR6, URZ, 0x1, UP0 ;  /* 0x00000001ff067887 */ /* 0x000fe40008000000 */
[----:B------:R-:W-:-:S04]  /*3d60*/  USEL UR4, UR4, URZ, UP0 ;  /* 0x000000ff04047287 */ /* 0x000fc80008000000 */
[----:B-1----:R-:W-:Y:S01]  /*3d70*/  ULEA UR5, UR4, UR17, 0x3 ;  /* 0x0000001104057291 */ /* 0x002fe2000f8e18ff */
[----:B------:R-:W-:-:S04]  /*3d80*/  LOP3.LUT R2, R11, UR6, RZ, 0x3c, !PT ;  /* 0x000000060b027c12 */ /* 0x000fc8000f8e3cff */
[----:B--2---:R-:W-:-:S04]  /*3d90*/  SHF.L.U32 R3, R2, 0x1f, RZ ;  /* 0x0000001f02037819 */ /* 0x004fc800000006ff */
[----:B------:R-:W1:Y:S02]  /*3da0*/  SYNCS.PHASECHK.TRANS64.TRYWAIT P0, [UR5], R3 ;  /* 0x00000003ff0075a7 */ /* 0x000e640008001105 */
[----:B-1----:R-:W-:Y:S05]  /*3db0*/  @!P0 BRA `(.L_x_74) ;  /* 0x0000006000908947 */ /* 0x002fea0003800000 */
.L_x_176:
        /* <DEDUP_REMOVED lines=9> */
.L_x_178:
[----:B------:R-:W-:-:S04]  /*3e50*/  UIADD3 UR4, UPT, UPT, UR4, 0x1, URZ ;  /* 0x0000000104047890 */ /* 0x000fc8000fffe0ff */
[----:B------:R-:W-:-:S04]  /*3e60*/  UISETP.NE.AND UP0, UPT, UR4, 0x4, UPT ;  /* 0x000000040400788c */ /* 0x000fc8000bf05270 */
[----:B------:R-:W-:Y:S02]  /*3e70*/  USEL UR5, URZ, 0x1, UP0 ;  /* 0x00000001ff057887 */ /* 0x000fe40008000000 */
[----:B------:R-:W-:-:S04]  /*3e80*/  USEL UR4, UR4, URZ, UP0 ;  /* 0x000000ff04047287 */ /* 0x000fc80008000000 */
[----:B------:R-:W-:Y:S01]  /*3e90*/  ULEA UR4, UR4, UR17, 0x3 ;  /* 0x0000001104047291 */ /* 0x000fe2000f8e18ff */
[----:B-1----:R-:W-:-:S04]  /*3ea0*/  LOP3.LUT R3, R2, UR5, RZ, 0x3c, !PT ;  /* 0x0000000502037c12 */ /* 0x002fc8000f8e3cff */
[----:B------:R-:W-:-:S04]  /*3eb0*/  SHF.L.U32 R3, R3, 0x1f, RZ ;  /* 0x0000001f03037819 */ /* 0x000fc800000006ff */
[----:B------:R-:W1:Y:S02]  /*3ec0*/  SYNCS.PHASECHK.TRANS64.TRYWAIT P0, [UR4], R3 ;  /* 0x00000003ff0075a7 */ /* 0x000e640008001104 */
[----:B-1----:R-:W-:Y:S05]  /*3ed0*/  @!P0 BRA `(.L_x_76) ;  /* 0x0000006000788947 */ /* 0x002fea0003800000 */
.L_x_180:
[----:B------:R-:W-:Y:S01]  /*3ee0*/  NOP ;  /* 0x0000000000007918 */ /* 0x000fe20000000000 */
[----:B-1----:R-:W1:Y:S01]  /*3ef0*/  LDS R0, [UR8+0x14] ;  /* 0x00001408ff007984 */ /* 0x002e620008000800 */
[----:B------:R-:W-:Y:S01]  /*3f00*/  ULOP3.LUT UR4, UR30, 0xffff, URZ, 0xc0, !UPT ;  /* 0x0000ffff1e047892 */ /* 0x000fe2000f8ec0ff */
[----:B------:R-:W-:Y:S01]  /*3f10*/  UMOV UR5, 0xffff ;  /* 0x0000ffff00057882 */ /* 0x000fe20000000000 */
[----:B------:R-:W-:Y:S02]  /*3f20*/  UMOV UR6, 0x1 ;  /* 0x0000000100067882 */ /* 0x000fe40000000000 */
[----:B------:R-:W-:-:S04]  /*3f30*/  USHF.R.U32.HI UR4, URZ, 0x5, UR4 ;  /* 0x00000005ff047899 */ /* 0x000fc80008011604 */
[----:B------:R-:W-:Y:S02]  /*3f40*/  USHF.L.U32 UR5, UR5, UR4, URZ ;  /* 0x0000000405057299 */ /* 0x000fe400080006ff */
[----:B------:R-:W-:-:S04]  /*3f50*/  USHF.L.U32 UR4, UR6, UR4, URZ ;  /* 0x0000000406047299 */ /* 0x000fc800080006ff */
[----:B-1----:R-:W-:-:S04]  /*3f60*/  LOP3.LUT R0, R0, UR5, RZ, 0xc0, !PT ;  /* 0x0000000500007c12 */ /* 0x002fc8000f8ec0ff */
[----:B------:R-:W-:-:S13]  /*3f70*/  ISETP.NE.AND P0, PT, R0, UR5, PT ;  /* 0x0000000500007c0c */ /* 0x000fda000bf05270 */
[----:B------:R-:W-:Y:S05]  /*3f80*/  @P0 BRA `(.L_x_77) ;  /* 0x0000000000580947 */ /* 0x000fea0003800000 */
[----:B------:R-:W1:Y:S02]  /*3f90*/  LDS R0, [UR8+0x18] ;  /* 0x00001808ff007984 */ /* 0x000e640008000800 */
[----:B-1----:R-:W-:-:S04]  /*3fa0*/  LOP3.LUT R0, R0, UR4, RZ, 0xc0, !PT ;  /* 0x0000000400007c12 */ /* 0x002fc8000f8ec0ff */
[----:B------:R-:W-:-:S13]  /*3fb0*/  ISETP.NE.AND P0, PT, R0, UR4, PT ;  /* 0x0000000400007c0c */ /* 0x000fda000bf05270 */
[----:B------:R-:W-:Y:S05]  /*3fc0*/  @P0 BRA `(.L_x_78) ;  /* 0x00000000003c0947 */ /* 0x000fea0003800000 */
[----:B------:R-:W1:Y:S01]  /*3fd0*/  S2R R2, SR_LANEID ;  /* 0x0000000000027919 */ /* 0x000e620000000000 */
[----:B------:R-:W-:Y:S01]  /*3fe0*/  ULOP3.LUT UR5, URZ, UR5, URZ, 0x33, !UPT ;  /* 0x00000005ff057292 */ /* 0x000fe2000f8e33ff */
[----:B------:R-:W-:Y:S01]  /*3ff0*/  LOP3.LUT R4, RZ, UR4, RZ, 0x33, !PT ;  /* 0x00000004ff047c12 */ /* 0x000fe2000f8e33ff */
[----:B------:R-:W-:Y:S02]  /*4000*/  VOTEU.ANY UR4, UPT, PT ;  /* 0x0000000000047886 */ /* 0x000fe400038e0100 */
[----:B------:R-:W-:Y:S01]  /*4010*/  UFLO.U32 UR4, UR4 ;  /* 0x00000004000472bd */ /* 0x000fe200080e0000 */
[----:B------:R-:W2:Y:S01]  /*4020*/  REDUX UR6, R4 ;  /* 0x00000000040673c4 */ /* 0x000ea20000000000 */
[----:B------:R-:W-:-:S06]  /*4030*/  IMAD.U32 R0, RZ, RZ, UR5 ;  /* 0x00000005ff007e24 */ /* 0x000fcc000f8e00ff */
[----:B------:R4:W-:Y:S01]  /*4040*/  UTCATOMSWS.AND URZ, UR5 ;  /* 0x0000000500ff79e3 */ /* 0x0009e20008000000 */
[----:B------:R-:W3:Y:S01]  /*4050*/  REDUX UR7, R0 ;  /* 0x00000000000773c4 */ /* 0x000ee20000000000 */
[----:B-1----:R-:W-:Y:S01]  /*4060*/  ISETP.EQ.U32.AND P0, PT, R2, UR4, PT ;  /* 0x0000000402007c0c */ /* 0x002fe2000bf02070 */
[----:B--2---:R-:W-:Y:S01]  /*4070*/  IMAD.U32 R2, RZ, RZ, UR6 ;  /* 0x00000006ff027e24 */ /* 0x004fe2000f8e00ff */
[----:B---3--:R-:W-:-:S11]  /*4080*/  MOV R3, UR7 ;  /* 0x0000000700037c02 */ /* 0x008fd60008000f00 */
[----:B------:R4:W-:Y:S04]  /*4090*/  @P0 ATOMS.AND RZ, [UR8+0x14], R3 ;  /* 0x00001403ffff098c */ /* 0x0009e8000a800008 */
[----:B------:R4:W-:Y:S01]  /*40a0*/  @P0 ATOMS.AND RZ, [UR8+0x18], R2 ;  /* 0x00001802ffff098c */ /* 0x0009e2000a800008 */
[----:B------:R-:W-:Y:S05]  /*40b0*/  BRA `(.L_x_79) ;  /* 0x0000000000147947 */ /* 0x000fea0003800000 */
.L_x_78:
[----:B------:R-:W-:Y:S02]  /*40c0*/  MOV R2, 0x40e0 ;  /* 0x000040e000027802 */ /* 0x000fe40000000f00 */
[----:B---3-5:R-:W-:Y:S05]  /*40d0*/  CALL.REL.NOINC `($__internal_0_$__cuda_sm10x_tcgen05_guardrail_trap_col_being_dealloced_not_returned_by_alloc) ;  /* 0x0000006400607944 */ /* 0x028fea0003c00000 */
[----:B------:R-:W-:Y:S05]  /*40e0*/  BRA `(.L_x_79) ;  /* 0x0000000000087947 */ /* 0x000fea0003800000 */
.L_x_77:
[----:B------:R-:W-:Y:S02]  /*40f0*/  MOV R2, 0x4110 ;  /* 0x0000411000027802 */ /* 0x000fe40000000f00 */
[----:B---3-5:R-:W-:Y:S05]  /*4100*/  CALL.REL.NOINC `($__internal_2_$__cuda_sm10x_tcgen05_guardrail_trap_unallocated_columns_being_dealloced) ;  /* 0x00000064006c7944 */ /* 0x028fea0003c00000 */
.L_x_79:
[----:B------:R-:W-:Y:S01]  /*4110*/  NOP ;  /* 0x0000000000007918 */ /* 0x000fe20000000000 */
[----:B----4-:R-:W-:Y:S05]  /*4120*/  EXIT ;  /* 0x000000000000794d */ /* 0x010fea0003800000 */
.L_x_61:
[----:B------:R-:W-:-:S09]  /*4130*/  UISETP.NE.OR UP0, UPT, UR17, 0x3, !UP3 ;  /* 0x000000031100788c */ /* 0x000fd2000df05670 */
[----:B------:R-:W-:Y:S05]  /*4140*/  BRA.U UP0, `(.L_x_80) ;  /* 0x00000011005c7547 */ /* 0x000fea000b800000 */
[----:B------:R-:W1:Y:S01]  /*4150*/  S2UR UR10, SR_CgaCtaId ;  /* 0x00000000000a79c3 */ /* 0x000e620000008800 */
[----:B------:R-:W2:Y:S01]  /*4160*/  LDCU UR31, c[0x0][0x370] ;  /* 0x00006e00ff1f77ac */ /* 0x000ea20008000800 */
[----:B------:R-:W-:Y:S02]  /*4170*/  HFMA2 R13, -RZ, RZ, 0, 0 ;  /* 0x00000000ff0d7431 */ /* 0x000fe400000001ff */
[----:B------:R-:W-:Y:S01]  /*4180*/  IMAD.MOV.U32 R15, RZ, RZ, 0x1 ;  /* 0x00000001ff0f7424 */ /* 0x000fe200078e00ff */
[----:B------:R-:W-:Y:S01]  /*4190*/  MOV R7, 0x2000 ;  /* 0x0000200000077802 */ /* 0x000fe20000000f00 */
[----:B------:R-:W2:Y:S01]  /*41a0*/  LDCU.128 UR44, c[0x0][0xb10] ;  /* 0x00016200ff2c77ac */ /* 0x000ea20008000c00 */
[----:B------:R-:W-:Y:S01]  /*41b0*/  IMAD.MOV.U32 R14, RZ, RZ, RZ ;  /* 0x000000ffff0e7224 */ /* 0x000fe200078e00ff */
[----:B------:R-:W3:Y:S01]  /*41c0*/  LDC.64 R16, c[0x0][0x348] ;  /* 0x0000d200ff107b82 */ /* 0x000ee20000000a00 */
[----:B------:R-:W4:Y:S01]  /*41d0*/  LDCU UR30, c[0x0][0x374] ;  /* 0x00006e80ff1e77ac */ /* 0x000f220008000800 */
[----:B------:R-:W1:Y:S06]  /*41e0*/  LDCU UR15, c[0x0][0xb0c] ;  /* 0x00016180ff0f77ac */ /* 0x000e6c0008000800 */
[----:B------:R-:W3:Y:S01]  /*41f0*/  LDC.64 R2, c[0x0][0x888] ;  /* 0x00022200ff027b82 */ /* 0x000ee20000000a00 */
[----:B------:R-:W3:Y:S01]  /*4200*/  LDCU UR49, c[0x0][0xb20] ;  /* 0x00016400ff3177ac */ /* 0x000ee20008000800 */
[----:B------:R-:W3:Y:S06]  /*4210*/  LDCU UR4, c[0x0][0xb30] ;  /* 0x00016600ff0477ac */ /* 0x000eec0008000800 */
[----:B------:R-:W3:Y:S01]  /*4220*/  LDC.64 R4, c[0x0][0x890] ;  /* 0x00022400ff047b82 */ /* 0x000ee20000000a00 */
[----:B------:R-:W-:Y:S01]  /*4230*/  UMOV UR21, 0x400 ;  /* 0x0000040000157882 */ /* 0x000fe20000000000 */
[----:B--2---:R-:W-:-:S02]  /*4240*/  UIMAD.WIDE.U32 UR6, UR31, UR44, URZ ;  /* 0x0000002c1f0672a5 */ /* 0x004fc4000f8e00ff */
[----:B----4-:R-:W-:Y:S02]  /*4250*/  UIMAD.WIDE.U32 UR8, UR30, UR47, URZ ;  /* 0x0000002f1e0872a5 */ /* 0x010fe4000f8e00ff */
[----:B-1----:R-:W-:Y:S02]  /*4260*/  ULEA UR21, UR10, UR21, 0x18 ;  /* 0x000000150a157291 */ /* 0x002fe4000f8ec0ff */
[----:B------:R-:W-:Y:S02]  /*4270*/  UPLOP3.LUT UP3, UPT, UPT, UPT, UPT, 0x40, 0x4 ;  /* 0x000000000004789c */ /* 0x000fe40003f6e870 */
[----:B------:R-:W-:Y:S02]  /*4280*/  UIADD3 UR37, UPT, UPT, UR21, 0xa8, URZ ;  /* 0x000000a815257890 */ /* 0x000fe4000fffe0ff */
[----:B------:R-:W-:Y:S02]  /*4290*/  UIADD3 UR33, UPT, UPT, UR21, 0x90, URZ ;  /* 0x0000009015217890 */ /* 0x000fe4000fffe0ff */
[----:B------:R-:W-:-:S02]  /*42a0*/  UIADD3 UR25, UPT, UPT, UR21, 0x98, URZ ;  /* 0x0000009815197890 */ /* 0x000fc4000fffe0ff */
[----:B------:R-:W-:Y:S01]  /*42b0*/  UIADD3 UR17, UPT, UPT, UR21, 0xa0, URZ ;  /* 0x000000a015117890 */ /* 0x000fe2000fffe0ff */
[----:B------:R-:W-:Y:S01]  /*42c0*/  UMOV UR6, UR7 ;  /* 0x0000000700067c82 */ /* 0x000fe20008000000 */
[----:B------:R-:W-:Y:S01]  /*42d0*/  UMOV UR41, UR9 ;  /* 0x0000000900297c82 */ /* 0x000fe20008000000 */
[----:B------:R-:W-:Y:S02]  /*42e0*/  UISETP.GE.AND UP0, UPT, UR42, 0x1, UPT ;  /* 0x000000012a00788c */ /* 0x000fe4000bf06270 */
[----:B------:R-:W-:Y:S01]  /*42f0*/  UISETP.NE.AND UP4, UPT, UR42, 0x1, UPT ;  /* 0x000000012a00788c */ /* 0x000fe2000bf85270 */
[----:B------:R-:W1:Y:S01]  /*4300*/  LDCU.64 UR22, c[0x0][0xb28] ;  /* 0x00016500ff1677ac */ /* 0x000e620008000a00 */
[----:B------:R-:W-:Y:S02]  /*4310*/  UISETP.NE.AND UP6, UPT, UR15, 0x1, UPT ;  /* 0x000000010f00788c */ /* 0x000fe4000bfc5270 */
[----:B------:R-:W-:Y:S02]  /*4320*/  UISETP.NE.AND UP5, UPT, UR46, 0x1, UPT ;  /* 0x000000012e00788c */ /* 0x000fe4000bfa5270 */
[----:B------:R-:W-:-:S02]  /*4330*/  UPRMT UR37, UR10, 0x654, UR37 ;  /* 0x000006540a257896 */ /* 0x000fc40008000025 */
[----:B------:R-:W-:Y:S02]  /*4340*/  USHF.R.U32.HI UR43, URZ, UR45, UR6 ;  /* 0x0000002dff2b7299 */ /* 0x000fe40008011606 */
[----:B------:R-:W-:Y:S02]  /*4350*/  UPRMT UR40, UR10, 0x654, UR33 ;  /* 0x000006540a287896 */ /* 0x000fe40008000021 */
[----:B------:R-:W-:Y:S02]  /*4360*/  UPRMT UR39, UR10, 0x654, UR25 ;  /* 0x000006540a277896 */ /* 0x000fe40008000019 */
[----:B------:R-:W-:Y:S02]  /*4370*/  UPRMT UR38, UR10, 0x654, UR17 ;  /* 0x000006540a267896 */ /* 0x000fe40008000011 */
[----:B---3--:R-:W-:Y:S02]  /*4380*/  USHF.R.U32.HI UR41, URZ, UR49, UR41 ;  /* 0x00000031ff297299 */ /* 0x008fe40008011629 */
[----:B------:R-:W-:-:S11]  /*4390*/  UISETP.NE.AND UP2, UPT, UR4, 0x1, UPT ;  /* 0x000000010400788c */ /* 0x000fd6000bf45270 */
.L_x_91:
[C---:B------:R-:W-:Y:S02]  /*43a0*/  LEA R12, R14.reuse, UR21, 0x3 ;  /* 0x000000150e0c7c11 */ /* 0x040fe4000f8e18ff */
[----:B------:R-:W-:Y:S02]  /*43b0*/  SHF.L.U32 R9, R13, 0x1f, RZ ;  /* 0x0000001f0d097819 */ /* 0x000fe400000006ff */
[----:B------:R-:W-:Y:S02]  /*43c0*/  LEA R10, R14, UR21, 0x4 ;  /* 0x000000150e0a7c11 */ /* 0x000fe4000f8e20ff */
[----:B--2---:R-:W2:Y:S02]  /*43d0*/  SYNCS.PHASECHK.TRANS64.TRYWAIT P0, [R12+URZ+0xe0], R9 ;  /* 0x0000e0090c0075a7 */ /* 0x004ea400080011ff */
[----:B--2---:R-:W-:Y:S05]  /*43e0*/  @!P0 BRA `(.L_x_81) ;  /* 0x0000005c004c8947 */ /* 0x004fea0003800000 */
.L_x_181:
[----:B--2---:R-:W2:Y:S01]  /*43f0*/  LDS.128 R8, [R10+0x170] ;  /* 0x000170000a087984 */ /* 0x004ea20000000c00 */
[----:B------:R-:W-:Y:S01]  /*4400*/  UISETP.GE.AND UP0, UPT, UR42, 0x1, UPT ;  /* 0x000000012a00788c */ /* 0x000fe2000bf06270 */
[----:B------:R-:W-:Y:S01]  /*4410*/  @!PT LDS RZ, [RZ] ;  /* 0x00000000fffff984 */ /* 0x000fe20000000800 */
[----:B------:R-:W-:Y:S01]  /*4420*/  @!PT LDS RZ, [RZ] ;  /* 0x00000000fffff984 */ /* 0x000fe20000000800 */
[----:B------:R-:W-:Y:S01]  /*4430*/  @!PT LDS RZ, [RZ] ;  /* 0x00000000fffff984 */ /* 0x000fe20000000800 */
[----:B------:R-:W-:Y:S01]  /*4440*/  @!PT LDS RZ, [RZ] ;  /* 0x00000000fffff984 */ /* 0x000fe20000000800 */
[----:B------:R3:W-:Y:S06]  /*4450*/  MEMBAR.ALL.CTA ;  /* 0x0000000000007992 */ /* 0x0007ec0000008000 */
[----:B---3--:R-:W3:Y:S01]  /*4460*/  FENCE.VIEW.ASYNC.S ;  /* 0x00000000000073c6 */ /* 0x008ee20000000000 */
[----:B--2---:R-:W-:Y:S11]  /*4470*/  LOP3.LUT P0, RZ, R10, 0x1, RZ, 0xc0, !PT ;  /* 0x000000010aff7812 */ /* 0x004ff6000780c0ff */
[----:B------:R-:W-:Y:S02]  /*4480*/  @!UPT UIADD3 URZ, UPT, UPT, URZ, URZ, URZ ;  /* 0x000000fffffff290 */ /* 0x000fe4000fffe0ff */
[----:B---3--:R-:W-:Y:S01]  /*4490*/  VOTEU.ANY UP1, P0 ;  /* 0x0000000000ff7886 */ /* 0x008fe20000020100 */
[----:B------:R-:W-:Y:S11]  /*44a0*/  PLOP3.LUT P0, PT, PT, PT, UP1, 0x80, 0x8 ;  /* 0x000000000008781c */ /* 0x000ff60003f0f018 */
[----:B------:R-:W-:Y:S02]  /*44b0*/  @!UPT UIADD3 URZ, UPT, UPT, URZ, URZ, URZ ;  /* 0x000000fffffff290 */ /* 0x000fe4000fffe0ff */
[----:B------:R-:W-:Y:S02]  /*44c0*/  @P0 SHF.R.U32.HI R0, RZ, 0x10, R9 ;  /* 0x00000010ff000819 */ /* 0x000fe40000011609 */
[----:B------:R-:W-:Y:S02]  /*44d0*/  @P0 MOV R6, R8 ;  /* 0x0000000800060202 */ /* 0x000fe40000000f00 */
[----:B------:R-:W-:Y:S01]  /*44e0*/  @P0 R2UR UR4, R0 ;  /* 0x00000000000402ca */ /* 0x000fe200000e0000 */
[----:B------:R-:W-:Y:S01]  /*44f0*/  VIADD R0, R12, 0xf0 ;  /* 0x000000f00c007836 */ /* 0x000fe20000000000 */
[----:B------:R-:W-:Y:S02]  /*4500*/  @P0 LOP3.LUT R8, R9, 0xffff, RZ, 0xc0, !PT ;  /* 0x0000ffff09080812 */ /* 0x000fe400078ec0ff */
[----:B------:R-:W-:Y:S02]  /*4510*/  @P0 R2UR UR6, R6 ;  /* 0x00000000060602ca */ /* 0x000fe400000e0000 */
[----:B------:R-:W-:Y:S02]  /*4520*/  PRMT R0, RZ, 0x654, R0 ;  /* 0x00000654ff007816 */ /* 0x000fe40000000000 */
[----:B------:R-:W-:Y:S02]  /*4530*/  @P0 R2UR UR5, R8 ;  /* 0x00000000080502ca */ /* 0x000fe400000e0000 */
[----:B------:R2:W-:Y:S03]  /*4540*/  SYNCS.ARRIVE.TRANS64.RED.A1T0 RZ, [R0+URZ], RZ ;  /* 0x000000ff00ff79a7 */ /* 0x0005e600081004ff */
[----:B------:R-:W-:Y:S04]  /*4550*/  @UP1 UMOV UR29, UR4 ;  /* 0x00000004001d1c82 */ /* 0x000fe80008000000 */
[----:B------:R-:W-:Y:S04]  /*4560*/  @UP1 UMOV UR14, UR6 ;  /* 0x00000006000e1c82 */ /* 0x000fe80008000000 */
[----:B------:R-:W-:Y:S01]  /*4570*/  @UP1 UMOV UR13, UR5 ;  /* 0x00000005000d1c82 */ /* 0x000fe20008000000 */
[----:B------:R-:W-:Y:S05]  /*4580*/  BRA.U !UP0, `(.L_x_82) ;  /* 0x0000000108a47547 */ /* 0x000fea000b800000 */
[----:B------:R-:W-:Y:S02]  /*4590*/  UIMAD.WIDE.U32 UR18, UR13, UR47, URZ ;  /* 0x0000002f0d1272a5 */ /* 0x000fe4000f8e00ff */
[----:B------:R-:W-:Y:S02]  /*45a0*/  UIMAD.WIDE.U32 UR26, UR14, UR44, URZ ;  /* 0x0000002c0e1a72a5 */ /* 0x000fe4000f8e00ff */
[----:B------:R-:W-:Y:S02]  /*45b0*/  USEL UR4, UR30, UR41, !UP5 ;  /* 0x000000291e047287 */ /* 0x000fe4000e800000 */
[----:B------:R-:W-:Y:S02]  /*45c0*/  USEL UR7, UR31, UR43, !UP6 ;  /* 0x0000002b1f077287 */ /* 0x000fe4000f000000 */
[----:B-1----:R-:W-:Y:S02]  /*45d0*/  UIMAD.WIDE.U32 UR8, UR4, UR22, URZ ;  /* 0x00000016040872a5 */ /* 0x002fe4000f8e00ff */
[----:B------:R-:W-:Y:S01]  /*45e0*/  UIMAD.WIDE.U32 UR10, UR7, UR22, URZ ;  /* 0x00000016070a72a5 */ /* 0x000fe2000f8e00ff */
[----:B------:R-:W-:Y:S02]  /*45f0*/  UMOV UR5, UR19 ;  /* 0x0000001300057c82 */ /* 0x000fe40008000000 */
[----:B------:R-:W-:Y:S03]  /*4600*/  USHF.R.U32.HI UR6, URZ, UR49, UR5 ;  /* 0x00000031ff067299 */ /* 0x000fe60008011605 */
[----:B------:R-:W-:Y:S01]  /*4610*/  UMOV UR5, UR27 ;  /* 0x0000001b00057c82 */ /* 0x000fe20008000000 */
[----:B------:R-:W-:Y:S02]  /*4620*/  USEL UR6, UR13, UR6, !UP5 ;  /* 0x000000060d067287 */ /* 0x000fe4000e800000 */
[----:B------:R-:W-:Y:S03]  /*4630*/  USHF.R.U32.HI UR12, URZ, UR45, UR5 ;  /* 0x0000002dff0c7299 */ /* 0x000fe60008011605 */
[----:B------:R-:W-:Y:S02]  /*4640*/  UMOV UR5, UR9 ;  /* 0x0000000900057c82 */ /* 0x000fe40008000000 */
[----:B------:R-:W-:Y:S03]  /*4650*/  @UP4 USHF.R.U32.HI UR4, URZ, UR23, UR5 ;  /* 0x00000017ff044299 */ /* 0x000fe60008011605 */
[----:B------:R-:W-:Y:S01]  /*4660*/  UMOV UR5, UR11 ;  /* 0x0000000b00057c82 */ /* 0x000fe20008000000 */
[----:B------:R-:W-:Y:S02]  /*4670*/  UIMAD UR4, UR42, UR4, URZ ;  /* 0x000000042a0472a4 */ /* 0x000fe4000f8e02ff */
[----:B------:R-:W-:Y:S02]  /*4680*/  @UP4 USHF.R.U32.HI UR7, URZ, UR23, UR5 ;  /* 0x00000017ff074299 */ /* 0x000fe40008011605 */
[----:B------:R-:W-:Y:S02]  /*4690*/  UIMAD.WIDE.U32 UR10, UR6, UR22, URZ ;  /* 0x00000016060a72a5 */ /* 0x000fe4000f8e00ff */
[----:B------:R-:W-:Y:S02]  /*46a0*/  USEL UR5, UR14, UR12, !UP6 ;  /* 0x0000000c0e057287 */ /* 0x000fe4000f000000 */
[----:B------:R-:W-:Y:S02]  /*46b0*/  UIMAD UR8, UR42, UR7, URZ ;  /* 0x000000072a0872a4 */ /* 0x000fe4000f8e02ff */
[----:B------:R-:W-:Y:S03]  /*46c0*/  UISETP.GE.AND UP0, UPT, UR6, UR4, UPT ;  /* 0x000000040600728c */ /* 0x000fe6000bf06270 */
[----:B------:R-:W-:Y:S01]  /*46d0*/  UMOV UR4, UR11 ;  /* 0x0000000b00047c82 */ /* 0x000fe20008000000 */
[----:B------:R-:W-:Y:S02]  /*46e0*/  UISETP.GE.OR UP0, UPT, UR5, UR8, UP0 ;  /* 0x000000080500728c */ /* 0x000fe40008706670 */
[----:B------:R-:W-:Y:S02]  /*46f0*/  USHF.R.U32.HI UR4, URZ, UR23, UR4 ;  /* 0x00000017ff047299 */ /* 0x000fe40008011604 */
[----:B------:R-:W-:Y:S02]  /*4700*/  UIMAD.WIDE.U32 UR8, UR5, UR22, URZ ;  /* 0x00000016050872a5 */ /* 0x000fe4000f8e00ff */
[----:B------:R-:W-:Y:S04]  /*4710*/  USEL UR10, UR6, UR4, !UP4 ;  /* 0x00000004060a7287 */ /* 0x000fe8000e000000 */
[----:B------:R-:W-:Y:S01]  /*4720*/  UIADD3 UR11, UPT, UPT, -UR10, URZ, URZ ;  /* 0x000000ff0a0b7290 */ /* 0x000fe2000fffe1ff */
[----:B------:R-:W-:Y:S02]  /*4730*/  @!UP0 UMOV UR4, UR9 ;  /* 0x0000000900048c82 */ /* 0x000fe40008000000 */
[----:B------:R-:W-:Y:S02]  /*4740*/  @!UP0 USHF.R.U32.HI UR4, URZ, UR23, UR4 ;  /* 0x00000017ff048299 */ /* 0x000fe40008011604 */
[----:B------:R-:W-:Y:S02]  /*4750*/  UIMAD UR8, UR42, UR11, UR6 ;  /* 0x0000000b2a0872a4 */ /* 0x000fe4000f8e0206 */
[----:B------:R-:W-:Y:S04]  /*4760*/  @!UP0 USEL UR4, UR5, UR4, !UP4 ;  /* 0x0000000405048287 */ /* 0x000fe8000e000000 */
[----:B------:R-:W-:Y:S02]  /*4770*/  @!UP0 UIMAD UR8, UR7, UR8, UR4 ;  /* 0x00000008070882a4 */ /* 0x000fe4000f8e0204 */
[----:B------:R-:W-:Y:S02]  /*4780*/  @!UP0 UIADD3 UR9, UPT, UPT, UR10, -UR4, URZ ;  /* 0x800000040a098290 */ /* 0x000fe4000fffe0ff */
[----:B------:R-:W-:Y:S02]  /*4790*/  UIADD3 UR4, UPT, UPT, -UR5, URZ, URZ ;  /* 0x000000ff05047290 */ /* 0x000fe4000fffe1ff */
[----:B------:R-:W-:Y:S02]  /*47a0*/  UIADD3 UR7, UPT, UPT, -UR6, URZ, URZ ;  /* 0x000000ff06077290 */ /* 0x000fe4000fffe1ff */
[----:B------:R-:W-:Y:S02]  /*47b0*/  @!UP0 UIMAD UR6, UR9, UR42, UR5 ;  /* 0x0000002a090682a4 */ /* 0x000fe4000f8e0205 */
[----:B------:R-:W-:Y:S02]  /*47c0*/  UIMAD UR14, UR15, UR4, UR14 ;  /* 0x000000040f0e72a4 */ /* 0x000fe4000f8e020e */
[----:B------:R-:W-:Y:S01]  /*47d0*/  UIMAD UR13, UR46, UR7, UR13 ;  /* 0x000000072e0d72a4 */ /* 0x000fe2000f8e020d */
[----:B------:R-:W-:Y:S02]  /*47e0*/  @!UP0 UMOV UR5, UR8 ;  /* 0x0000000800058c82 */ /* 0x000fe40008000000 */
[----:B------:R-:W-:Y:S02]  /*47f0*/  UIMAD UR14, UR5, UR15, UR14 ;  /* 0x0000000f050e72a4 */ /* 0x000fe4000f8e020e */
[----:B------:R-:W-:Y:S11]  /*4800*/  UIMAD UR13, UR6, UR46, UR13 ;  /* 0x0000002e060d72a4 */ /* 0x000ff6000f8e020d */
[----:B------:R-:W-:Y:S01]  /*4810*/  @!UPT UIADD3 URZ, UPT, UPT, URZ, URZ, URZ ;  /* 0x000000fffffff290 */ /* 0x000fe2000fffe0ff */
.L_x_82:
[----:B------:R-:W3:Y:S01]  /*4820*/  @!UP2 LDCU.128 UR8, c[0x0][0xb10] ;  /* 0x00016200ff08a7ac */ /* 0x000ee20008000c00 */
[C---:B------:R-:W-:Y:S02]  /*4830*/  ISETP.NE.U32.AND P1, PT, R4.reuse, RZ, PT ;  /* 0x000000ff0400720c */ /* 0x040fe40003f25070 */
[----:B------:R-:W-:Y:S02]  /*4840*/  ISETP.NE.U32.AND P0, PT, R4, RZ, PT ;  /* 0x000000ff0400720c */ /* 0x000fe40003f05070 */
[C---:B------:R-:W-:Y:S02]  /*4850*/  ISETP.NE.AND.EX P1, PT, R5.reuse, RZ, PT, P1 ;  /* 0x000000ff0500720c */ /* 0x040fe40003f25310 */
[----:B------:R-:W-:Y:S01]  /*4860*/  ISETP.NE.AND.EX P0, PT, R5, RZ, PT, P0 ;  /* 0x000000ff0500720c */ /* 0x000fe20003f05300 */
[----:B------:R-:W4:Y:S01]  /*4870*/  @!UP2 LDCU UR5, c[0x0][0xb0c] ;  /* 0x00016180ff05a7ac */ /* 0x000f220008000800 */
[----:B------:R-:W-:Y:S01]  /*4880*/  SHF.L.U32 R9, R15, 0x1f, RZ ;  /* 0x0000001f0f097819 */ /* 0x000fe200000006ff */
[----:B------:R-:W-:Y:S02]  /*4890*/  USHF.L.U32 UR35, UR16, 0x6, URZ ;  /* 0x0000000610237899 */ /* 0x000fe400080006ff */
[----:B------:R-:W-:Y:S02]  /*48a0*/  USHF.L.U32 UR34, UR20, 0x8, URZ ;  /* 0x0000000814227899 */ /* 0x000fe400080006ff */
[----:B---3--:R-:W-:Y:S07]  /*48b0*/  UIMAD.WIDE.U32 UR6, UR14, UR8, URZ ;  /* 0x000000080e0672a5 */ /* 0x008fee000f8e00ff */
[----:B------:R-:W-:Y:S01]  /*48c0*/  @!UP2 UMOV UR4, UR7 ;  /* 0x000000070004ac82 */ /* 0x000fe20008000000 */
[----:B----4-:R-:W-:Y:S02]  /*48d0*/  @!UP2 UISETP.NE.AND UP0, UPT, UR5, 0x1, UPT ;  /* 0x000000010500a88c */ /* 0x010fe4000bf05270 */
[----:B------:R-:W-:Y:S02]  /*48e0*/  @!UP2 USHF.R.U32.HI UR4, URZ, UR9, UR4 ;  /* 0x00000009ff04a299 */ /* 0x000fe40008011604 */
[----:B------:R-:W-:Y:S02]  /*48f0*/  UIMAD.WIDE.U32 UR6, UR13, UR11, URZ ;  /* 0x0000000b0d0672a5 */ /* 0x000fe4000f8e00ff */
[----:B------:R-:W-:Y:S02]  /*4900*/  @!UP2 USEL UR8, UR14, UR4, !UP0 ;  /* 0x000000040e08a287 */ /* 0x000fe4000c000000 */
[----:B------:R-:W-:Y:S03]  /*4910*/  @!UP2 UISETP.NE.AND UP0, UPT, UR10, 0x1, UPT ;  /* 0x000000010a00a88c */ /* 0x000fe6000bf05270 */
[----:B------:R-:W-:Y:S02]  /*4920*/  @!UP2 UMOV UR6, UR7 ;  /* 0x000000070006ac82 */ /* 0x000fe40008000000 */
[----:B------:R-:W3:Y:S02]  /*4930*/  @!UP2 LDCU UR4, c[0x0][0xb20] ;  /* 0x00016400ff04a7ac */ /* 0x000ee40008000800 */
[----:B---3--:R-:W-:Y:S04]  /*4940*/  @!UP2 USHF.R.U32.HI UR6, URZ, UR4, UR6 ;  /* 0x00000004ff06a299 */ /* 0x008fe80008011606 */
[----:B------:R-:W-:Y:S04]  /*4950*/  @!UP2 USEL UR6, UR13, UR6, !UP0 ;  /* 0x000000060d06a287 */ /* 0x000fe8000c000000 */
[----:B------:R-:W-:Y:S02]  /*4960*/  @!UP2 UIADD3 UR4, UPT, UPT, -UR8, UR6, URZ ;  /* 0x000000060804a290 */ /* 0x000fe4000fffe1ff */
[----:B------:R-:W-:Y:S02]  /*4970*/  @!UP2 UIADD3 UR6, UPT, UPT, UR8, -UR6, URZ ;  /* 0x800000060806a290 */ /* 0x000fe4000fffe0ff */
[----:B------:R-:W-:Y:S02]  /*4980*/  @!UP2 UIMAD UR14, UR4, UR5, UR14 ;  /* 0x00000005040ea2a4 */ /* 0x000fe4000f8e020e */
[----:B------:R-:W-:Y:S01]  /*4990*/  @!UP2 UIMAD UR13, UR6, UR10, UR13 ;  /* 0x0000000a060da2a4 */ /* 0x000fe2000f8e020d */
[----:B------:R-:W-:Y:S11]  /*49a0*/  BRA.U UP3, `(.L_x_83) ;  /* 0x0000000103107547 */ /* 0x000ff6000b800000 */
[----:B--2---:R-:W-:Y:S04]  /*49b0*/  MOV R0, UR48 ;  /* 0x0000003000007c02 */ /* 0x004fe80008000f00 */
[----:B------:R-:W-:Y:S04]  /*49c0*/  SHF.L.U32 R11, R0, 0x1f, RZ ;  /* 0x0000001f000b7819 */ /* 0x000fe800000006ff */
[----:B------:R-:W2:Y:S02]  /*49d0*/  SYNCS.PHASECHK.TRANS64.TRYWAIT P2, [UR21+0xd8], R11 ;  /* 0x0000d80bff0075a7 */ /* 0x000ea40008041115 */
[----:B--2---:R-:W-:Y:S05]  /*49e0*/  @!P2 BRA `(.L_x_84) ;  /* 0x0000005400e0a947 */ /* 0x004fea0003800000 */
.L_x_83:
[----:B------:R-:W-:Y:S05]  /*49f0*/  @!P1 BRA `(.L_x_85) ;  /* 0x0000000000309947 */ /* 0x000fea0003800000 */
[----:B------:R-:W-:Y:S01]  /*4a00*/  ISETP.NE.U32.AND P1, PT, R2, RZ, PT ;  /* 0x000000ff0200720c */ /* 0x000fe20003f25070 */
[----:B------:R-:W3:Y:S01]  /*4a10*/  LDCU.64 UR4, c[0x0][0x358] ;  /* 0x00006b00ff0477ac */ /* 0x000ee20008000a00 */
[----:B------:R-:W-:Y:S02]  /*4a20*/  IMAD.MOV.U32 R81, RZ, RZ, 0x1 ;  /* 0x00000001ff517424 */ /* 0x000fe400078e00ff */
[----:B------:R-:W-:Y:S11]  /*4a30*/  ISETP.NE.AND.EX P1, PT, R3, RZ, PT, P1 ;  /* 0x000000ff0300720c */ /* 0x000ff60003f25310 */
[----:B------:R-:W-:Y:S02]  /*4a40*/  @!UPT UIADD3 URZ, UPT, UPT, URZ, URZ, URZ ;  /* 0x000000fffffff290 */ /* 0x000fe4000fffe0ff */
[----:B--2---:R-:W2:Y:S01]  /*4a50*/  @P1 LDC.64 R10, c[0x0][0x888] ;  /* 0x00022200ff0a1b82 */ /* 0x004ea20000000a00 */
[----:B------:R-:W-:Y:S04]  /*4a60*/  @P1 IMAD R0, R4, UR36, RZ ;  /* 0x0000002404001c24 */ /* 0x000fe8000f8e02ff */
[----:B--2---:R-:W-:Y:S04]  /*4a70*/  @P1 IMAD.WIDE R10, R0, 0x4, R10 ;  /* 0x00000004000a1825 */ /* 0x004fe800078e020a */
[----:B------:R-:W-:Y:S01]  /*4a80*/  HFMA2 R0, -RZ, RZ, 0, 5.9604644775390625e-08 ;  /* 0x00000001ff007431 */ /* 0x000fe200000001ff */
[----:B---3-5:R3:W5:Y:S04]  /*4a90*/  @P1 LDG.E R41, desc[UR4][R10.64] ;  /* 0x000000040a291981 */ /* 0x028768000c1e1900 */
[----:B------:R-:W-:Y:S01]  /*4aa0*/  @!P1 PRMT R81, R0, 0x7610, R81 ;  /* 0x0000761000519816 */ /* 0x000fe20000000051 */
[----:B---3--:R-:W4:Y:S06]  /*4ab0*/  @!P1 LDC R41, c[0x0][0x880] ;  /* 0x00022000ff299b82 */ /* 0x008f2c0000000800 */
.L_x_85:
[----:B----45:R-:W-:Y:S01]  /*4ac0*/  @!P0 FSETP.EQ.AND P1, PT, R41, RZ, PT ;  /* 0x000000ff2900820b */ /* 0x030fe20003f22000 */
[----:B------:R-:W-:Y:S01]  /*4ad0*/  @!UPT UIADD3 URZ, UPT, UPT, URZ, URZ, URZ ;  /* 0x000000fffffff290 */ /* 0x000fe2000fffe0ff */
[----:B------:R-:W-:Y:S11]  /*4ae0*/  @!P0 BRA `(.L_x_86) ;  /* 0x0000000000188947 */ /* 0x000ff60003800000 */
[----:B------:R-:W-:Y:S02]  /*4af0*/  LOP3.LUT P0, RZ, R81, 0xff, RZ, 0xc0, !PT ;  /* 0x000000ff51ff7812 */ /* 0x000fe4000780c0ff */
[----:B------:R-:W-:Y:S04]  /*4b00*/  ISETP.NE.U32.AND P1, PT, R2, RZ, PT ;  /* 0x000000ff0200720c */ /* 0x000fe80003f25070 */
[----:B------:R-:W-:Y:S04]  /*4b10*/  ISETP.NE.AND.EX P1, PT, R3, RZ, PT, P1 ;  /* 0x000000ff0300720c */ /* 0x000fe80003f25310 */
[----:B------:R-:W-:Y:S03]  /*4b20*/  PLOP3.LUT P1, PT, P1, PT, PT, 0x8, 0x80 ;  /* 0x000000000080781c */ /* 0x000fe60000f2e170 */
[----:B------:R-:W-:Y:S11]  /*4b30*/  @P0 FSETP.EQ.AND P1, PT, R41, RZ, PT ;  /* 0x000000ff2900020b */ /* 0x000ff60003f22000 */
[----:B------:R-:W-:Y:S02]  /*4b40*/  @!UPT UIADD3 URZ, UPT, UPT, URZ, URZ, URZ ;  /* 0x000000fffffff290 */ /* 0x000fe4000fffe0ff */
.L_x_86:
[----:B------:R-:W3:Y:S01]  /*4b50*/  SYNCS.PHASECHK.TRANS64.TRYWAIT P2, [UR21+0xb0], R9 ;  /* 0x0000b009ff0075a7 */ /* 0x000ee20008041115 */
[----:B------:R-:W-:Y:S04]  /*4b60*/  ELECT P0, URZ, PT ;  /* 0x0000000000ff782f */ /* 0x000fe80003800000 */
[----:B------:R-:W-:Y:S11]  /*4b70*/  PLOP3.LUT P1, PT, P1, P0, PT, 0xf2, 0x2f ;  /* 0x00000000002f781c */ /* 0x000ff60000f21e72 */
[----:B------:R-:W-:Y:S02]  /*4b80*/  @!UPT UIADD3 URZ, UPT, UPT, URZ, URZ, URZ ;  /* 0x000000fffffff290 */ /* 0x000fe4000fffe0ff */
[----:B------:R-:W-:Y:S05]  /*4b90*/  @!P1 IADD3 R8, P0, PT, R16, 0x580, RZ ;  /* 0x0000058010089810 */ /* 0x000fea0007f1e0ff */
[----:B------:R-:W-:Y:S01]  /*4ba0*/  @!P1 IMAD.X R6, RZ, RZ, R17, P0 ;  /* 0x000000ffff069224 */ /* 0x000fe200000e0611 */
[----:B---3--:R-:W-:Y:S07]  /*4bb0*/  @!P2 BRA `(.L_x_87) ;  /* 0x000000540084a947 */ /* 0x008fee0003800000 */
.L_x_184:
[----:B------:R-:W-:Y:S01]  /*4bc0*/  @!P1 R2UR UR5, R8 ;  /* 0x00000000080592ca */ /* 0x000fe200000e0000 */
[----:B------:R-:W-:Y:S01]  /*4bd0*/  VOTEU.ALL UP0, P1 ;  /* 0x0000000000ff7886 */ /* 0x000fe20000800000 */
[----:B------:R-:W-:Y:S01]  /*4be0*/  @!P1 R2UR UR4, R6 ;  /* 0x00000000060492ca */ /* 0x000fe200000e0000 */
[----:B--2---:R-:W-:Y:S01]  /*4bf0*/  @!P1 IMAD.MOV.U32 R0, RZ, RZ, 0x2000 ;  /* 0x00002000ff009424 */ /* 0x004fe200078e00ff */
[----:B------:R-:W-:Y:S01]  /*4c00*/  UMOV UR6, 0x0 ;  /* 0x0000000000067882 */ /* 0x000fe20000000000 */
[----:B------:R-:W-:Y:S01]  /*4c10*/  UMOV UR7, 0x10000000 ;  /* 0x1000000000077882 */ /* 0x000fe20000000000 */
[----:B------:R-:W-:Y:S01]  /*4c20*/  @!UP0 UIADD3 UR32, UPT, UPT, UR21, 0x400, URZ ;  /* 0x0000040015208890 */ /* 0x000fe2000fffe0ff */
[----:B------:R-:W-:Y:S01]  /*4c30*/  @!P1 IADD3 R8, P0, PT, R16, 0x580, RZ ;  /* 0x0000058010089810 */ /* 0x000fe20007f1e0ff */
[----:B------:R-:W-:Y:S04]  /*4c40*/  VOTEU.ALL UP0, P1 ;  /* 0x0000000000ff7886 */ /* 0x000fe80000800000 */
[----:B------:R-:W-:Y:S02]  /*4c50*/  @!P1 IMAD.X R6, RZ, RZ, R17, P0 ;  /* 0x000000ffff069224 */ /* 0x000fe400000e0611 */
[----:B------:R-:W-:Y:S02]  /*4c60*/  IMAD.U32 R10, RZ, RZ, UR5 ;  /* 0x00000005ff0a7e24 */ /* 0x000fe4000f8e00ff */
[----:B------:R-:W-:Y:S03]  /*4c70*/  IMAD.U32 R11, RZ, RZ, UR4 ;  /* 0x00000004ff0b7e24 */ /* 0x000fe6000f8e00ff */
[----:B------:R-:W-:Y:S02]  /*4c80*/  @!P1 R2UR UR4, R10 ;  /* 0x000000000a0492ca */ /* 0x000fe400000e0000 */
[----:B------:R-:W-:Y:S11]  /*4c90*/  @!P1 R2UR UR5, R11 ;  /* 0x000000000b0592ca */ /* 0x000ff600000e0000 */
[----:B------:R-:W-:Y:S02]  /*4ca0*/  @!UPT UIADD3 URZ, UPT, UPT, URZ, URZ, URZ ;  /* 0x000000fffffff290 */ /* 0x000fe4000fffe0ff */
[----:B------:R2:W-:Y:S01]  /*4cb0*/  @!UP0 UTMALDG.3D [UR32], [UR4], desc[UR6] ;  /* 0x00000620040085b4 */ /* 0x0005e20008011000 */
[----:B------:R2:W-:Y:S01]  /*4cc0*/  @!P1 SYNCS.ARRIVE.TRANS64.RED.A0TR RZ, [UR21+0x90], R0 ;  /* 0x00009000ffff99a7 */ /* 0x0005e20008300415 */
[----:B------:R-:W-:Y:S01]  /*4cd0*/  SYNCS.ARRIVE.TRANS64.RED.A1T0 RZ, [UR40], RZ ;  /* 0x000000ffffff79a7 */ /* 0x000fe20008100428 */
[----:B------:R-:W3:Y:S02]  /*4ce0*/  SYNCS.PHASECHK.TRANS64.TRYWAIT P2, [UR21+0xb8], R9 ;  /* 0x0000b809ff0075a7 */ /* 0x000ee40008041115 */
[----:B--23--:R-:W-:Y:S05]  /*4cf0*/  @!P2 BRA `(.L_x_88) ;  /* 0x00000054004ca947 */ /* 0x00cfea0003800000 */
.L_x_186:
        /* <DEDUP_REMOVED lines=8> */
[----:B------:R-:W-:Y:S01]  /*4d80*/  @!UP0 UIADD3 UR24, UPT, UPT, UR21, 0x2400, URZ ;  /* 0x0000240015188890 */ /* 0x000fe2000fffe0ff */
[----:B------:R-:W-:Y:S01]  /*4d90*/  VOTEU.ALL UP0, P1 ;  /* 0x0000000000ff7886 */ /* 0x000fe20000800000 */
[----:B------:R-:W-:Y:S01]  /*4da0*/  UMOV UR27, UR35 ;  /* 0x00000023001b7c82 */ /* 0x000fe20008000000 */
[----:B------:R-:W-:Y:S02]  /*4db0*/  UMOV UR28, UR36 ;  /* 0x00000024001c7c82 */ /* 0x000fe40008000000 */
[----:B------:R-:W-:Y:S02]  /*4dc0*/  IMAD.U32 R10, RZ, RZ, UR5 ;  /* 0x00000005ff0a7e24 */ /* 0x000fe4000f8e00ff */
[----:B------:R-:W-:Y:S02]  /*4dd0*/  IMAD.U32 R11, RZ, RZ, UR4 ;  /* 0x00000004ff0b7e24 */ /* 0x000fe4000f8e00ff */
[----:B------:R-:W-:Y:S01]  /*4de0*/  @!P1 IMAD.X R6, RZ, RZ, R17, P0 ;  /* 0x000000ffff069224 */ /* 0x000fe200000e0611 */
        /* <DEDUP_REMOVED lines=8> */
.L_x_188:
[----:B------:R-:W-:Y:S01]  /*4e70*/  @!P1 R2UR UR5, R8 ;  /* 0x00000000080592ca */ /* 0x000fe200000e0000 */
[----:B------:R-:W-:Y:S01]  /*4e80*/  VOTEU.ALL UP0, P1 ;  /* 0x0000000000ff7886 */ /* 0x000fe20000800000 */
[----:B------:R-:W-:Y:S01]  /*4e90*/  @!P1 R2UR UR4, R6 ;  /* 0x00000000060492ca */ /* 0x000fe200000e0000 */
[----:B--2---:R-:W-:Y:S01]  /*4ea0*/  @!P1 IMAD.MOV.U32 R0, RZ, RZ, 0x2000 ;  /* 0x00002000ff009424 */ /* 0x004fe200078e00ff */
[----:B------:R-:W-:Y:S01]  /*4eb0*/  UMOV UR6, 0x0 ;  /* 0x0000000000067882 */ /* 0x000fe20000000000 */
[----:B------:R-:W-:Y:S01]  /*4ec0*/  UMOV UR7, 0x10000000 ;  /* 0x1000000000077882 */ /* 0x000fe20000000000 */
[----:B------:R-:W-:Y:S01]  /*4ed0*/  @!UP0 UIADD3 UR18, UPT, UPT, UR34, 0x80, URZ ;  /* 0x0000008022128890 */ /* 0x000fe2000fffe0ff */
[----:B------:R-:W-:Y:S01]  /*4ee0*/  VIADD R14, R14, 0x1 ;  /* 0x000000010e0e7836 */ /* 0x000fe20000000000 */
[----:B------:R-:W-:Y:S01]  /*4ef0*/  @!UP0 UIADD3 UR16, UPT, UPT, UR21, 0x4400, URZ ;  /* 0x0000440015108890 */ /* 0x000fe2000fffe0ff */
[----:B------:R-:W-:Y:S01]  /*4f00*/  VOTEU.ALL UP0, P1 ;  /* 0x0000000000ff7886 */ /* 0x000fe20000800000 */
[----:B------:R-:W-:Y:S01]  /*4f10*/  UMOV UR19, UR35 ;  /* 0x0000002300137c82 */ /* 0x000fe20008000000 */
[----:B------:R-:W-:Y:S02]  /*4f20*/  UMOV UR20, UR36 ;  /* 0x0000002400147c82 */ /* 0x000fe40008000000 */
        /* <DEDUP_REMOVED lines=10> */
.L_x_190:
[----:B------:R-:W-:Y:S01]  /*4fd0*/  @!P1 IADD3 R6, P0, PT, R16, 0x580, RZ ;  /* 0x0000058010069810 */ /* 0x000fe20007f1e0ff */
[----:B------:R-:W-:Y:S01]  /*4fe0*/  VOTEU.ALL UP0, P1 ;  /* 0x0000000000ff7886 */ /* 0x000fe20000800000 */
[----:B------:R-:W-:Y:S01]  /*4ff0*/  UMOV UR6, 0x0 ;  /* 0x0000000000067882 */ /* 0x000fe20000000000 */
[----:B------:R-:W-:Y:S01]  /*5000*/  UMOV UR7, 0x10000000 ;  /* 0x1000000000077882 */ /* 0x000fe20000000000 */
[----:B------:R-:W-:Y:S01]  /*5010*/  @!P1 R2UR UR5, R6 ;  /* 0x00000000060592ca */ /* 0x000fe200000e0000 */
[----:B--2---:R-:W-:Y:S01]  /*5020*/  @!P1 IMAD.X R0, RZ, RZ, R17, P0 ;  /* 0x000000ffff009224 */ /* 0x004fe200000e0611 */
[----:B------:R-:W-:Y:S01]  /*5030*/  @!UP0 UIADD3 UR10, UPT, UPT, UR34, 0xc0, URZ ;  /* 0x000000c0220a8890 */ /* 0x000fe2000fffe0ff */
[----:B------:R-:W-:Y:S01]  /*5040*/  R2UR UR18, R83 ;  /* 0x00000000531272ca */ /* 0x000fe200000e0000 */
[----:B------:R-:W-:Y:S01]  /*5050*/  @!UP0 UIADD3 UR8, UPT, UPT, UR21, 0x6400, URZ ;  /* 0x0000640015088890 */ /* 0x000fe2000fffe0ff */
[----:B------:R-:W-:Y:S01]  /*5060*/  R2UR UR16, R84 ;  /* 0x00000000541072ca */ /* 0x000fe200000e0000 */
[----:B------:R-:W-:Y:S01]  /*5070*/  @!UP0 UIADD3 UR9, UPT, UPT, UR21, 0xa8, URZ ;  /* 0x000000a815098890 */ /* 0x000fe2000fffe0ff */
[----:B------:R-:W-:Y:S01]  /*5080*/  @!P1 R2UR UR4, R0 ;  /* 0x00000000000492ca */ /* 0x000fe200000e0000 */
[----:B------:R-:W-:Y:S01]  /*5090*/  VOTEU.ALL UP0, P1 ;  /* 0x0000000000ff7886 */ /* 0x000fe20000800000 */
[----:B------:R-:W-:Y:S01]  /*50a0*/  UMOV UR11, UR35 ;  /* 0x00000023000b7c82 */ /* 0x000fe20008000000 */
[----:B------:R-:W-:Y:S01]  /*50b0*/  UMOV UR12, UR36 ;  /* 0x00000024000c7c82 */ /* 0x000fe20008000000 */
[C---:B------:R-:W-:Y:S01]  /*50c0*/  ISETP.NE.AND P0, PT, R14.reuse, 0x2, PT ;  /* 0x000000020e00780c */ /* 0x040fe20003f05270 */
[----:B------:R-:W-:Y:S01]  /*50d0*/  UPLOP3.LUT UP3, UPT, UPT, UPT, UPT, 0x80, 0x8 ;  /* 0x000000000008789c */ /* 0x000fe20003f6f070 */
[----:B------:R-:W-:Y:S01]  /*50e0*/  IMAD.U32 R8, RZ, RZ, UR5 ;  /* 0x00000005ff087e24 */ /* 0x000fe2000f8e00ff */
[----:B------:R-:W-:Y:S01]  /*50f0*/  LOP3.LUT R15, R15, 0x1, RZ, 0x3c, !PT ;  /* 0x000000010f0f7812 */ /* 0x000fe200078e3cff */
[----:B------:R-:W-:Y:S01]  /*5100*/  UMOV UR36, UR29 ;  /* 0x0000001d00247c82 */ /* 0x000fe20008000000 */
[----:B------:R-:W-:Y:S01]  /*5110*/  SEL R0, RZ, 0x1, P0 ;  /* 0x00000001ff007807 */ /* 0x000fe20000000000 */
[----:B------:R-:W-:Y:S01]  /*5120*/  UIADD3 UR20, UPT, UPT, UR13, UR18, URZ ;  /* 0x000000120d147290 */ /* 0x000fe2000fffe0ff */
[----:B------:R-:W-:Y:S01]  /*5130*/  SEL R14, R14, RZ, P0 ;  /* 0x000000ff0e0e7207 */ /* 0x000fe20000000000 */
[----:B------:R-:W-:Y:S01]  /*5140*/  UIADD3 UR16, UPT, UPT, UR14, UR16, URZ ;  /* 0x000000100e107290 */ /* 0x000fe2000fffe0ff */
[----:B------:R-:W-:Y:S01]  /*5150*/  IMAD.U32 R9, RZ, RZ, UR4 ;  /* 0x00000004ff097e24 */ /* 0x000fe2000f8e00ff */
[----:B------:R-:W-:Y:S02]  /*5160*/  @!P1 R2UR UR4, R8 ;  /* 0x00000000080492ca */ /* 0x000fe400000e0000 */
[----:B------:R-:W-:Y:S02]  /*5170*/  LOP3.LUT R13, R13, R0, RZ, 0x3c, !PT ;  /* 0x000000000d0d7212 */ /* 0x000fe400078e3cff */
[----:B------:R-:W-:Y:S11]  /*5180*/  @!P1 R2UR UR5, R9 ;  /* 0x00000000090592ca */ /* 0x000ff600000e0000 */
[----:B------:R-:W-:Y:S02]  /*5190*/  @!UPT UIADD3 URZ, UPT, UPT, URZ, URZ, URZ ;  /* 0x000000fffffff290 */ /* 0x000fe4000fffe0ff */
[----:B------:R2:W-:Y:S01]  /*51a0*/  @!UP0 UTMALDG.3D [UR8], [UR4], desc[UR6] ;  /* 0x00000608040085b4 */ /* 0x0005e20008011000 */
[----:B------:R2:W-:Y:S01]  /*51b0*/  @!P1 SYNCS.ARRIVE.TRANS64.RED.A0TR RZ, [UR21+0xa8], R7 ;  /* 0x0000a807ffff99a7 */ /* 0x0005e20008300415 */
[----:B------:R-:W-:Y:S01]  /*51c0*/  SYNCS.ARRIVE.TRANS64.RED.A1T0 RZ, [UR37], RZ ;  /* 0x000000ffffff79a7 */ /* 0x000fe20008100425 */
[----:B------:R-:W-:Y:S05]  /*51d0*/  BRA.U UP1, `(.L_x_91) ;  /* 0xfffffff101707547 */ /* 0x000fea000b83ffff */
[----:B------:R-:W-:-:S04]  /*51e0*/  SHF.L.U32 R3, R15, 0x1f, RZ ;  /* 0x0000001f0f037819 */ /* 0x000fc800000006ff */
[----:B------:R-:W3:Y:S02]  /*51f0*/  SYNCS.PHASECHK.TRANS64.TRYWAIT P0, [UR21+0xb0], R3 ;  /* 0x0000b003ff0075a7 */ /* 0x000ee40008001115 */
[----:B---3--:R-:W-:Y:S05]  /*5200*/  @!P0 BRA `(.L_x_92) ;  /* 0x0000005000508947 */ /* 0x008fea0003800000 */
.L_x_192:
[----:B------:R-:W4:Y:S02]  /*5210*/  SYNCS.PHASECHK.TRANS64.TRYWAIT P0, [UR21+0xb8], R3 ;  /* 0x0000b803ff0075a7 */ /* 0x000f240008001115 */
[----:B----4-:R-:W-:Y:S05]  /*5220*/  @!P0 BRA `(.L_x_93) ;  /* 0x0000005000608947 */ /* 0x010fea0003800000 */
.L_x_194:
[----:B------:R-:W4:Y:S02]  /*5230*/  SYNCS.PHASECHK.TRANS64.TRYWAIT P0, [UR21+0xc0], R3 ;  /* 0x0000c003ff0075a7 */ /* 0x000f240008001115 */
[----:B----4-:R-:W-:Y:S05]  /*5240*/  @!P0 BRA `(.L_x_94) ;  /* 0x0000005000708947 */ /* 0x010fea0003800000 */
.L_x_196:
[----:B---3--:R-:W-:-:S07]  /*5250*/  MOV R0, UR21 ;  /* 0x0000001500007c02 */ /* 0x008fce0008000f00 */
.L_x_95:
[----:B---3--:R-:W-:-:S04]  /*5260*/  SHF.L.U32 R3, R15, 0x1f, RZ ;  /* 0x0000001f0f037819 */ /* 0x008fc800000006ff */
[----:B------:R3:W4:Y:S03]  /*5270*/  SYNCS.PHASECHK.TRANS64.TRYWAIT P0, [R0+URZ+0xc8], R3 ;  /* 0x0000c803000075a7 */ /* 0x00072600080011ff */
[----:B----4-:R-:W-:Y:S05]  /*5280*/  @!P0 NANOSLEEP.SYNCS 0x989680 ;  /* 0x009896800000895d */ /* 0x010fea0003900000 */
[----:B------:R-:W4:Y:S02]  /*5290*/  @!P0 SYNCS.PHASECHK.TRANS64 P0, [R0+URZ+0xc8], R3 ;  /* 0x0000c803000085a7 */ /* 0x000f2400080010ff */
[----:B-12-4-:R-:W-:Y:S05]  /*52a0*/  @P0 EXIT ;  /* 0x000000000000094d */ /* 0x016fea0003800000 */
[----:B------:R-:W-:Y:S05]  /*52b0*/  BRA `(.L_x_95) ;  /* 0xfffffffc00e87947 */ /* 0x000fea000383ffff */
.L_x_80:
[----:B------:R-:W-:-:S06]  /*52c0*/  UISETP.GE.AND UP0, UPT, UR17, 0x4, UPT ;  /* 0x000000041100788c */ /* 0x000fcc000bf06270 */
[----:B------:R-:W-:-:S13]  /*52d0*/  PLOP3.LUT P0, PT, PT, PT, UP0, 0x80, 0x8 ;  /* 0x000000000008781c */ /* 0x000fda0003f0f008 */
[----:B------:R-:W-:Y:S05]  /*52e0*/  @!P0 EXIT ;  /* 0x000000000000894d */ /* 0x000fea0003800000 */
[----:B------:R-:W1:Y:S08]  /*52f0*/  S2UR UR4, SR_CgaCtaId ;  /* 0x00000000000479c3 */ /* 0x000e700000008800 */
[----:B------:R-:W-:Y:S01]  /*5300*/  BAR.SYNC.DEFER_BLOCKING 0x6, 0xa0 ;  /* 0x0182800000007b1d */ /* 0x000fe20000010000 */
[C---:B------:R-:W-:Y:S01]  /*5310*/  IMAD.SHL.U32 R5, R94.reuse, 0x40, RZ ;  /* 0x000000405e057824 */ /* 0x040fe200078e00ff */
[C---:B------:R-:W-:Y:S01]  /*5320*/  R2P PR, R94.reuse, 0x6 ;  /* 0x000000065e007804 */ /* 0x040fe20000000000 */
[C---:B------:R-:W-:Y:S01]  /*5330*/  IMAD.SHL.U32 R2, R94.reuse, 0x8, RZ ;  /* 0x000000085e027824 */ /* 0x040fe200078e00ff */
[----:B------:R-:W-:Y:S01]  /*5340*/  CS2R R88, SRZ ;  /* 0x0000000000587805 */ /* 0x000fe2000001ff00 */
[----:B------:R-:W-:Y:S01]  /*5350*/  IMAD.U32 R37, R94, 0x10000, RZ ;  /* 0x000100005e257824 */ /* 0x000fe200078e00ff */
[----:B------:R-:W-:-:S02]  /*5360*/  UMOV UR44, 0x400 ;  /* 0x00000400002c7882 */ /* 0x000fc40000000000 */
[----:B------:R-:W2:Y:S01]  /*5370*/  LDC.64 R78, c[0x0][0x8b0] ;  /* 0x00022c00ff4e7b82 */ /* 0x000ea20000000a00 */
[C---:B------:R-:W-:Y:S01]  /*5380*/  LOP3.LUT R3, R5.reuse, 0x1c0, RZ, 0xc0, !PT ;  /* 0x000001c005037812 */ /* 0x040fe200078ec0ff */
[----:B------:R-:W-:Y:S01]  /*5390*/  IMAD.SHL.U32 R80, R94, 0x20, RZ ;  /* 0x000000205e507824 */ /* 0x000fe200078e00ff */
[----:B------:R-:W-:Y:S01]  /*53a0*/  LOP3.LUT R5, R5, 0x200, RZ, 0xc0, !PT ;  /* 0x0000020005057812 */ /* 0x000fe200078ec0ff */
[----:B------:R-:W-:Y:S01]  /*53b0*/  IMAD.MOV.U32 R92, RZ, RZ, 0x20 ;  /* 0x00000020ff5c7424 */ /* 0x000fe200078e00ff */
[----:B------:R-:W-:Y:S01]  /*53c0*/  LOP3.LUT R2, R3, 0x38, R2, 0xf8, !PT ;  /* 0x0000003803027812 */ /* 0x000fe200078ef802 */
[----:B------:R-:W-:Y:S01]  /*53d0*/  IMAD.MOV.U32 R91, RZ, RZ, 0x1 ;  /* 0x00000001ff5b7424 */ /* 0x000fe200078e00ff */
[----:B------:R-:W-:Y:S01]  /*53e0*/  SHF.R.U32.HI R3, RZ, 0x1, R94 ;  /* 0x00000001ff037819 */ /* 0x000fe2000001165e */
[----:B------:R-:W3:Y:S01]  /*53f0*/  LDC.64 R76, c[0x0][0x8a8] ;  /* 0x00022a00ff4c7b82 */ /* 0x000ee20000000a00 */
[----:B------:R-:W-:Y:S01]  /*5400*/  LOP3.LUT R37, R37, 0x600000, RZ, 0xc0, !PT ;  /* 0x0060000025257812 */ /* 0x000fe200078ec0ff */
[----:B------:R-:W-:Y:S01]  /*5410*/  IMAD.MOV.U32 R36, RZ, RZ, RZ ;  /* 0x000000ffff247224 */ /* 0x000fe200078e00ff */
[----:B------:R-:W-:Y:S01]  /*5420*/  LOP3.LUT R80, R5, 0xc00, R80, 0xf8, !PT ;  /* 0x00000c0005507812 */ /* 0x000fe200078ef850 */
[----:B------:R-:W-:Y:S01]  /*5430*/  IMAD.MOV.U32 R90, RZ, RZ, RZ ;  /* 0x000000ffff5a7224 */ /* 0x000fe200078e00ff */
[----:B------:R-:W-:Y:S01]  /*5440*/  LOP3.LUT R3, R2, 0x8, R3, 0x78, !PT ;  /* 0x0000000802037812 */ /* 0x000fe200078e7803 */
[----:B------:R-:W4:Y:S01]  /*5450*/  LDCU UR59, c[0x0][0x370] ;  /* 0x00006e00ff3b77ac */ /* 0x000f220008000800 */
[----:B------:R-:W-:-:S02]  /*5460*/  SEL R93, R92, 0xffffffe0, !P2 ;  /* 0xffffffe05c5d7807 */ /* 0x000fc40005000000 */
[----:B------:R-:W-:Y:S01]  /*5470*/  LOP3.LUT R80, R80, R3, RZ, 0xfc, !PT ;  /* 0x0000000350507212 */ /* 0x000fe200078efcff */
[----:B-1----:R-:W-:Y:S01]  /*5480*/  ULEA UR44, UR4, UR44, 0x18 ;  /* 0x0000002c042c7291 */ /* 0x002fe2000f8ec0ff */
[----:B------:R-:W-:Y:S01]  /*5490*/  LOP3.LUT R94, R94, 0x60, RZ, 0xc0, !PT ;  /* 0x000000605e5e7812 */ /* 0x000fe200078ec0ff */
[----:B------:R-:W1:Y:S01]  /*54a0*/  LDCU UR43, c[0x0][0xb0c] ;  /* 0x00016180ff2b77ac */ /* 0x000e620008000800 */
[----:B------:R-:W-:Y:S01]  /*54b0*/  SEL R92, R92, 0xffffffe0, !P1 ;  /* 0xffffffe05c5c7807 */ /* 0x000fe20004800000 */
[----:B------:R-:W-:Y:S01]  /*54c0*/  UIADD3 UR4, UPT, UPT, UR44, 0x400, URZ ;  /* 0x000004002c047890 */ /* 0x000fe2000fffe0ff */
[----:B------:R-:W1:Y:S04]  /*54d0*/  LDCU UR39, c[0x0][0xb30] ;  /* 0x00016600ff2777ac */ /* 0x000e680008000800 */
[----:B------:R-:W4:Y:S01]  /*54e0*/  LDS R0, [UR44+0x190] ;  /* 0x0001902cff007984 */ /* 0x000f220008000800 */
[----:B------:R-:W-:Y:S01]  /*54f0*/  IMAD.U32 R86, RZ, RZ, UR4 ;  /* 0x00000004ff567e24 */ /* 0x000fe2000f8e00ff */
[----:B------:R-:W1:Y:S01]  /*5500*/  LDCU.64 UR56, c[0x0][0x888] ;  /* 0x00011100ff3877ac */ /* 0x000e620008000a00 */
[----:B------:R-:W1:Y:S01]  /*5510*/  LDCU.64 UR40, c[0x0][0xb28] ;  /* 0x00016500ff2877ac */ /* 0x000e620008000a00 */
[----:B------:R-:W1:Y:S01]  /*5520*/  LDCU.64 UR62, c[0x0][0x890] ;  /* 0x00011200ff3e77ac */ /* 0x000e620008000a00 */
[----:B------:R-:W1:Y:S01]  /*5530*/  LDCU.128 UR52, c[0x0][0xb10] ;  /* 0x00016200ff3477ac */ /* 0x000e620008000c00 */
[----:B------:R-:W1:Y:S01]  /*5540*/  LDCU UR58, c[0x0][0x374] ;  /* 0x00006e80ff3a77ac */ /* 0x000e620008000800 */
[----:B------:R-:W-:Y:S01]  /*5550*/  UMOV UR47, URZ ;  /* 0x000000ff002f7c82 */ /* 0x000fe20008000000 */
[----:B------:R-:W-:Y:S01]  /*5560*/  UMOV UR46, URZ ;  /* 0x000000ff002e7c82 */ /* 0x000fe20008000000 */
[----:B-1234-:R-:W-:-:S07]  /*5570*/  IMAD.IADD R37, R0, 0x1, R37 ;  /* 0x0000000100257824 */ /* 0x01efce00078e0225 */
.L_x_139:
[C---:B------:R-:W-:Y:S02]  /*5580*/  LEA R3, R88.reuse, UR44, 0x3 ;  /* 0x0000002c58037c11 */ /* 0x040fe4000f8e18ff */
[----:B------:R-:W-:Y:S02]  /*5590*/  SHF.L.U32 R0, R89, 0x1f, RZ ;  /* 0x0000001f59007819 */ /* 0x000fe400000006ff */
[----:B------:R-:W-:Y:S02]  /*55a0*/  LEA R5, R88, UR44, 0x4 ;  /* 0x0000002c58057c11 */ /* 0x000fe4000f8e20ff */
[----:B-1----:R-:W1:Y:S02]  /*55b0*/  SYNCS.PHASECHK.TRANS64.TRYWAIT P0, [R3+URZ+0xe0], R0 ;  /* 0x0000e000030075a7 */ /* 0x002e6400080011ff */
[----:B-1----:R-:W-:Y:S05]  /*55c0*/  @!P0 BRA `(.L_x_96) ;  /* 0x0000004c00a88947 */ /* 0x002fea0003800000 */
.L_x_197:
        /* <DEDUP_REMOVED lines=11> */
[----:B------:R-:W-:Y:S01]  /*5680*/  PLOP3.LUT P0, PT, PT, PT, UP1, 0x80, 0x8 ;  /* 0x000000000008781c */ /* 0x000fe20003f0f018 */
[----:B------:R-:W-:Y:S11]  /*5690*/  UP2UR UR61, UPR, URZ, 0x2 ;  /* 0x00000002ff3d7883 */ /* 0x000ff60008000000 */
[----:B------:R-:W-:Y:S01]  /*56a0*/  @!UPT UIADD3 URZ, UPT, UPT, URZ, URZ, URZ ;  /* 0x000000fffffff290 */ /* 0x000fe2000fffe0ff */
[----:B-1----:R-:W-:Y:S02]  /*56b0*/  @P0 SHF.R.U32.HI R0, RZ, 0x10, R5 ;  /* 0x00000010ff000819 */ /* 0x002fe40000011605 */
        /* <DEDUP_REMOVED lines=12> */
[----:B------:R-:W2:Y:S01]  /*5780*/  LDCU UR12, c[0x0][0xb20] ;  /* 0x00016400ff0c77ac */ /* 0x000ea20008000800 */
[----:B------:R-:W-:Y:S02]  /*5790*/  UIMAD.WIDE.U32 UR4, UR58, UR55, URZ ;  /* 0x000000373a0472a5 */ /* 0x000fe4000f8e00ff */
[----:B------:R-:W-:Y:S02]  /*57a0*/  UIMAD.WIDE.U32 UR6, UR59, UR52, URZ ;  /* 0x000000343b0672a5 */ /* 0x000fe4000f8e00ff */
[----:B------:R-:W-:Y:S02]  /*57b0*/  UISETP.NE.AND UP0, UPT, UR54, 0x1, UPT ;  /* 0x000000013600788c */ /* 0x000fe4000bf05270 */
[----:B------:R-:W-:Y:S02]  /*57c0*/  UIMAD.WIDE.U32 UR8, UR37, UR55, URZ ;  /* 0x00000037250872a5 */ /* 0x000fe4000f8e00ff */
[----:B------:R-:W-:Y:S02]  /*57d0*/  UIMAD.WIDE.U32 UR10, UR38, UR52, URZ ;  /* 0x00000034260a72a5 */ /* 0x000fe4000f8e00ff */
[----:B------:R-:W-:Y:S02]  /*57e0*/  UISETP.NE.AND UP1, UPT, UR43, 0x1, UPT ;  /* 0x000000012b00788c */ /* 0x000fe4000bf25270 */
[----:B------:R-:W-:Y:S01]  /*57f0*/  UISETP.NE.AND UP2, UPT, UR42, 0x1, UPT ;  /* 0x000000012a00788c */ /* 0x000fe2000bf45270 */
[----:B------:R-:W-:Y:S02]  /*5800*/  UMOV UR4, UR5 ;  /* 0x0000000500047c82 */ /* 0x000fe40008000000 */
[----:B--2---:R-:W-:Y:S03]  /*5810*/  USHF.R.U32.HI UR5, URZ, UR12, UR4 ;  /* 0x0000000cff057299 */ /* 0x004fe60008011604 */
[----:B------:R-:W-:Y:S02]  /*5820*/  UMOV UR4, UR7 ;  /* 0x0000000700047c82 */ /* 0x000fe40008000000 */
[----:B------:R-:W-:Y:S02]  /*5830*/  USHF.R.U32.HI UR7, URZ, UR53, UR4 ;  /* 0x00000035ff077299 */ /* 0x000fe40008011604 */
[----:B------:R-:W-:Y:S02]  /*5840*/  USEL UR4, UR58, UR5, !UP0 ;  /* 0x000000053a047287 */ /* 0x000fe4000c000000 */
[----:B------:R-:W-:Y:S01]  /*5850*/  USEL UR7, UR59, UR7, !UP1 ;  /* 0x000000073b077287 */ /* 0x000fe2000c800000 */
[----:B------:R-:W-:Y:S01]  /*5860*/  UMOV UR5, UR9 ;  /* 0x0000000900057c82 */ /* 0x000fe20008000000 */
[----:B------:R-:W-:Y:S02]  /*5870*/  UIMAD.WIDE.U32 UR8, UR4, UR40, URZ ;  /* 0x00000028040872a5 */ /* 0x000fe4000f8e00ff */
[----:B------:R-:W-:Y:S03]  /*5880*/  USHF.R.U32.HI UR6, URZ, UR12, UR5 ;  /* 0x0000000cff067299 */ /* 0x000fe60008011605 */
[----:B------:R-:W-:Y:S01]  /*5890*/  UMOV UR5, UR11 ;  /* 0x0000000b00057c82 */ /* 0x000fe20008000000 */
[----:B------:R-:W-:Y:S02]  /*58a0*/  UIMAD.WIDE.U32 UR10, UR7, UR40, URZ ;  /* 0x00000028070a72a5 */ /* 0x000fe4000f8e00ff */
[----:B------:R-:W-:Y:S02]  /*58b0*/  USHF.R.U32.HI UR12, URZ, UR53, UR5 ;  /* 0x00000035ff0c7299 */ /* 0x000fe40008011605 */
[----:B------:R-:W-:Y:S01]  /*58c0*/  USEL UR6, UR37, UR6, !UP0 ;  /* 0x0000000625067287 */ /* 0x000fe2000c000000 */
[----:B------:R-:W-:Y:S02]  /*58d0*/  UMOV UR5, UR9 ;  /* 0x0000000900057c82 */ /* 0x000fe40008000000 */
[----:B------:R-:W-:Y:S01]  /*58e0*/  UMOV UR10, UR11 ;  /* 0x0000000b000a7c82 */ /* 0x000fe20008000000 */
[----:B------:R-:W-:Y:S02]  /*58f0*/  @UP2 USHF.R.U32.HI UR4, URZ, UR41, UR5 ;  /* 0x00000029ff042299 */ /* 0x000fe40008011605 */
[----:B------:R-:W-:Y:S02]  /*5900*/  @UP2 USHF.R.U32.HI UR7, URZ, UR41, UR10 ;  /* 0x00000029ff072299 */ /* 0x000fe4000801160a */
[----:B------:R-:W-:Y:S02]  /*5910*/  UIMAD UR4, UR42, UR4, URZ ;  /* 0x000000042a0472a4 */ /* 0x000fe4000f8e02ff */
        /* <DEDUP_REMOVED lines=8> */
[----:B------:R-:W-:Y:S02]  /*59a0*/  USEL UR11, UR6, UR4, !UP2 ;  /* 0x00000004060b7287 */ /* 0x000fe4000d000000 */
[----:B------:R-:W-:Y:S02]  /*59b0*/  UIADD3 UR8, UPT, UPT, -UR5, URZ, URZ ;  /* 0x000000ff05087290 */ /* 0x000fe4000fffe1ff */
[----:B------:R-:W-:Y:S01]  /*59c0*/  UIADD3 UR10, UPT, UPT, -UR11, URZ, URZ ;  /* 0x000000ff0b0a7290 */ /* 0x000fe2000fffe1ff */
[----:B------:R-:W-:Y:S01]  /*59d0*/  @!UP0 UMOV UR4, UR9 ;  /* 0x0000000900048c82 */ /* 0x000fe20008000000 */
[----:B------:R-:W-:Y:S02]  /*59e0*/  UIADD3 UR9, UPT, UPT, -UR6, URZ, URZ ;  /* 0x000000ff06097290 */ /* 0x000fe4000fffe1ff */
[----:B------:R-:W-:Y:S02]  /*59f0*/  @!UP0 USHF.R.U32.HI UR4, URZ, UR41, UR4 ;  /* 0x00000029ff048299 */ /* 0x000fe40008011604 */
[----:B------:R-:W-:Y:S02]  /*5a00*/  UIMAD UR10, UR42, UR10, UR6 ;  /* 0x0000000a2a0a72a4 */ /* 0x000fe4000f8e0206 */
[----:B------:R-:W-:Y:S04]  /*5a10*/  @!UP0 USEL UR4, UR5, UR4, !UP2 ;  /* 0x0000000405048287 */ /* 0x000fe8000d000000 */
[----:B------:R-:W-:Y:S02]  /*5a20*/  @!UP0 UIMAD UR10, UR7, UR10, UR4 ;  /* 0x0000000a070a82a4 */ /* 0x000fe4000f8e0204 */
[----:B------:R-:W-:Y:S02]  /*5a30*/  @!UP0 UIADD3 UR11, UPT, UPT, UR11, -UR4, URZ ;  /* 0x800000040b0b8290 */ /* 0x000fe4000fffe0ff */
[----:B------:R-:W-:Y:S02]  /*5a40*/  UIMAD UR7, UR43, UR8, UR38 ;  /* 0x000000082b0772a4 */ /* 0x000fe4000f8e0226 */
[----:B------:R-:W-:Y:S02]  /*5a50*/  @!UP0 UIMAD UR6, UR11, UR42, UR5 ;  /* 0x0000002a0b0682a4 */ /* 0x000fe4000f8e0205 */
[----:B------:R-:W-:Y:S01]  /*5a60*/  UIMAD UR4, UR54, UR9, UR37 ;  /* 0x00000009360472a4 */ /* 0x000fe2000f8e0225 */
[----:B------:R-:W-:Y:S02]  /*5a70*/  @!UP0 UMOV UR5, UR10 ;  /* 0x0000000a00058c82 */ /* 0x000fe40008000000 */
[----:B------:R-:W-:Y:S02]  /*5a80*/  UIMAD UR38, UR5, UR43, UR7 ;  /* 0x0000002b052672a4 */ /* 0x000fe4000f8e0207 */
[----:B------:R-:W-:Y:S11]  /*5a90*/  UIMAD UR37, UR6, UR54, UR4 ;  /* 0x00000036062572a4 */ /* 0x000ff6000f8e0204 */
[----:B------:R-:W-:Y:S01]  /*5aa0*/  @!UPT UIADD3 URZ, UPT, UPT, URZ, URZ, URZ ;  /* 0x000000fffffff290 */ /* 0x000fe2000fffe0ff */
.L_x_97:
[----:B------:R-:W-:Y:S01]  /*5ab0*/  UISETP.NE.AND UP0, UPT, UR39, 0x1, UPT ;  /* 0x000000012700788c */ /* 0x000fe2000bf05270 */
[----:B------:R-:W-:Y:S01]  /*5ac0*/  LOP3.LUT P0, RZ, R86, 0x3f0, RZ, 0xc0, !PT ;  /* 0x000003f056ff7812 */ /* 0x000fe2000780c0ff */
[----:B------:R-:W-:Y:S01]  /*5ad0*/  USHF.L.U32 UR50, UR16, 0x6, URZ ;  /* 0x0000000610327899 */ /* 0x000fe200080006ff */
[----:B------:R-:W-:Y:S01]  /*5ae0*/  BSSY.RECONVERGENT B6, `(.L_x_98) ;  /* 0x0000034000067945 */ /* 0x000fe20003800200 */
[----:B------:R-:W-:Y:S01]  /*5af0*/  USHF.L.U32 UR49, UR20, 0x8, URZ ;  /* 0x0000000814317899 */ /* 0x000fe200080006ff */
[----:B------:R-:W-:Y:S06]  /*5b00*/  IADD3 R88, PT, PT, R88, 0x1, RZ ;  /* 0x0000000158587810 */ /* 0x000fec0007ffe0ff */
[----:B------:R-:W2:Y:S01]  /*5b10*/  @!UP0 LDCU.128 UR12, c[0x0][0xb10] ;  /* 0x00016200ff0c87ac */ /* 0x000ea20008000c00 */
[----:B------:R-:W3:Y:S01]  /*5b20*/  @!UP0 LDCU UR5, c[0x0][0xb0c] ;  /* 0x00016180ff0587ac */ /* 0x000ee20008000800 */
[----:B------:R-:W4:Y:S01]  /*5b30*/  @!UP0 LDCU UR10, c[0x0][0xb20] ;  /* 0x00016400ff0a87ac */ /* 0x000f220008000800 */
[----:B--2---:R-:W-:Y:S02]  /*5b40*/  UIMAD.WIDE.U32 UR8, UR38, UR12, URZ ;  /* 0x0000000c260872a5 */ /* 0x004fe4000f8e00ff */
[----:B------:R-:W-:Y:S02]  /*5b50*/  UIMAD.WIDE.U32 UR6, UR37, UR15, URZ ;  /* 0x0000000f250672a5 */ /* 0x000fe4000f8e00ff */
[----:B------:R-:W-:Y:S03]  /*5b60*/  @!UP0 UISETP.NE.AND UP1, UPT, UR14, 0x1, UPT ;  /* 0x000000010e00888c */ /* 0x000fe6000bf25270 */
[----:B------:R-:W-:Y:S01]  /*5b70*/  @!UP0 UMOV UR4, UR9 ;  /* 0x0000000900048c82 */ /* 0x000fe20008000000 */
[----:B---3--:R-:W-:Y:S02]  /*5b80*/  @!UP0 UISETP.NE.AND UP2, UPT, UR5, 0x1, UPT ;  /* 0x000000010500888c */ /* 0x008fe4000bf45270 */
[----:B------:R-:W-:Y:S01]  /*5b90*/  @!UP0 USHF.R.U32.HI UR4, URZ, UR13, UR4 ;  /* 0x0000000dff048299 */ /* 0x000fe20008011604 */
[----:B------:R-:W-:Y:S02]  /*5ba0*/  @!UP0 UMOV UR6, UR7 ;  /* 0x0000000700068c82 */ /* 0x000fe40008000000 */
[----:B----4-:R-:W-:Y:S02]  /*5bb0*/  @!UP0 USHF.R.U32.HI UR6, URZ, UR10, UR6 ;  /* 0x0000000aff068299 */ /* 0x010fe40008011606 */
[----:B------:R-:W-:Y:S02]  /*5bc0*/  @!UP0 USEL UR7, UR38, UR4, !UP2 ;  /* 0x0000000426078287 */ /* 0x000fe4000d000000 */
[----:B------:R-:W-:Y:S04]  /*5bd0*/  @!UP0 USEL UR6, UR37, UR6, !UP1 ;  /* 0x0000000625068287 */ /* 0x000fe8000c800000 */
[----:B------:R-:W-:Y:S02]  /*5be0*/  @!UP0 UIADD3 UR4, UPT, UPT, -UR7, UR6, URZ ;  /* 0x0000000607048290 */ /* 0x000fe4000fffe1ff */
[----:B------:R-:W-:Y:S02]  /*5bf0*/  @!UP0 UIADD3 UR6, UPT, UPT, UR7, -UR6, URZ ;  /* 0x8000000607068290 */ /* 0x000fe4000fffe0ff */
[----:B------:R-:W-:Y:S02]  /*5c00*/  @!UP0 UIMAD UR38, UR4, UR5, UR38 ;  /* 0x00000005042682a4 */ /* 0x000fe4000f8e0226 */
[----:B------:R-:W-:Y:S01]  /*5c10*/  @!UP0 UIMAD UR37, UR6, UR14, UR37 ;  /* 0x0000000e062582a4 */ /* 0x000fe2000f8e0225 */
[----:B------:R-:W-:Y:S11]  /*5c20*/  @!P0 BRA `(.L_x_99) ;  /* 0x00000000007c8947 */ /* 0x000ff60003800000 */
[----:B------:R-:W2:Y:S01]  /*5c30*/  LDCU.64 UR8, c[0x4][0x80] ;  /* 0x01001000ff0877ac */ /* 0x000ea20008000a00 */
[----:B------:R-:W-:Y:S01]  /*5c40*/  MOV R2, 0x0 ;  /* 0x0000000000027802 */ /* 0x000fe20000000f00 */
[----:B------:R-:W-:Y:S02]  /*5c50*/  HFMA2 R12, -RZ, RZ, 0, 5.9604644775390625e-08 ;  /* 0x00000001ff0c7431 */ /* 0x000fe400000001ff */
[----:B------:R-:W-:Y:S01]  /*5c60*/  IMAD.MOV.U32 R8, RZ, RZ, 0x70 ;  /* 0x00000070ff087424 */ /* 0x000fe200078e00ff */
[----:B------:R3:W4:Y:S01]  /*5c70*/  LDC.64 R14, c[0x4][R2] ;  /* 0x01000000020e7b82 */ /* 0x0007220000000a00 */
[----:B------:R-:W1:Y:S01]  /*5c80*/  LDCU.64 UR6, c[0x4][0x88] ;  /* 0x01001100ff0677ac */ /* 0x000e620008000a00 */
[----:B------:R-:W-:Y:S01]  /*5c90*/  IMAD.MOV.U32 R13, RZ, RZ, RZ ;  /* 0x000000ffff0d7224 */ /* 0x000fe200078e00ff */
[----:B------:R-:W1:Y:S01]  /*5ca0*/  LDCU.64 UR4, c[0x4][0x8] ;  /* 0x01000100ff0477ac */ /* 0x000e620008000a00 */
[----:B--2---:R-:W-:Y:S01]  /*5cb0*/  MOV R5, UR9 ;  /* 0x0000000900057c02 */ /* 0x004fe20008000f00 */
[----:B------:R-:W-:Y:S01]  /*5cc0*/  IMAD.U32 R4, RZ, RZ, UR8 ;  /* 0x00000008ff047e24 */ /* 0x000fe2000f8e00ff */
[----:B-1----:R-:W-:Y:S01]  /*5cd0*/  MOV R7, UR7 ;  /* 0x0000000700077c02 */ /* 0x002fe20008000f00 */
[----:B------:R-:W-:Y:S01]  /*5ce0*/  IMAD.U32 R6, RZ, RZ, UR6 ;  /* 0x00000006ff067e24 */ /* 0x000fe2000f8e00ff */
[----:B------:R-:W-:Y:S01]  /*5cf0*/  MOV R11, UR5 ;  /* 0x00000005000b7c02 */ /* 0x000fe20008000f00 */
[----:B------:R-:W-:Y:S02]  /*5d00*/  IMAD.U32 R10, RZ, RZ, UR4 ;  /* 0x00000004ff0a7e24 */ /* 0x000fe4000f8e00ff */
[----:B------:R-:W-:Y:S07]  /*5d10*/  LEPC R20, `(.L_x_100) ;  /* 0x000000001014794e */ /* 0x000fee0000000000 */
[----:B---345:R-:W-:Y:S05]  /*5d20*/  CALL.ABS.NOINC R14 ;  /* 0x000000000e007343 */ /* 0x038fea0003c00000 */
.L_x_100:
[----:B------:R-:W1:Y:S01]  /*5d30*/  LDCU.64 UR8, c[0x4][0x80] ;  /* 0x01001000ff0877ac */ /* 0x000e620008000a00 */
[----:B------:R-:W2:Y:S01]  /*5d40*/  LDC.64 R2, c[0x4][R2] ;  /* 0x0100000002027b82 */ /* 0x000ea20000000a00 */
[----:B------:R-:W-:Y:S02]  /*5d50*/  HFMA2 R12, -RZ, RZ, 0, 5.9604644775390625e-08 ;  /* 0x00000001ff0c7431 */ /* 0x000fe400000001ff */
[----:B------:R-:W-:Y:S02]  /*5d60*/  IMAD.MOV.U32 R8, RZ, RZ, 0x70 ;  /* 0x00000070ff087424 */ /* 0x000fe400078e00ff */
[----:B------:R-:W-:Y:S01]  /*5d70*/  IMAD.MOV.U32 R13, RZ, RZ, RZ ;  /* 0x000000ffff0d7224 */ /* 0x000fe200078e00ff */
[----:B------:R-:W3:Y:S01]  /*5d80*/  LDCU.64 UR6, c[0x4][0x88] ;  /* 0x01001100ff0677ac */ /* 0x000ee20008000a00 */
[----:B------:R-:W4:Y:S01]  /*5d90*/  LDCU.64 UR4, c[0x4][0x8] ;  /* 0x01000100ff0477ac */ /* 0x000f220008000a00 */
[----:B-1----:R-:W-:Y:S02]  /*5da0*/  MOV R4, UR8 ;  /* 0x0000000800047c02 */ /* 0x002fe40008000f00 */
[----:B------:R-:W-:Y:S02]  /*5db0*/  MOV R5, UR9 ;  /* 0x0000000900057c02 */ /* 0x000fe40008000f00 */
[----:B---3--:R-:W-:Y:S01]  /*5dc0*/  MOV R7, UR7 ;  /* 0x0000000700077c02 */ /* 0x008fe20008000f00 */
[----:B------:R-:W-:Y:S01]  /*5dd0*/  IMAD.U32 R6, RZ, RZ, UR6 ;  /* 0x00000006ff067e24 */ /* 0x000fe2000f8e00ff */
[----:B----4-:R-:W-:Y:S01]  /*5de0*/  MOV R11, UR5 ;  /* 0x00000005000b7c02 */ /* 0x010fe20008000f00 */
[----:B------:R-:W-:Y:S02]  /*5df0*/  IMAD.U32 R10, RZ, RZ, UR4 ;  /* 0x00000004ff0a7e24 */ /* 0x000fe4000f8e00ff */
[----:B------:R-:W-:Y:S07]  /*5e00*/  LEPC R20, `(.L_x_99) ;  /* 0x000000001014794e */ /* 0x000fee0000000000 */
[----:B--2---:R-:W-:Y:S05]  /*5e10*/  CALL.ABS.NOINC R2 ;  /* 0x0000000002007343 */ /* 0x004fea0003c00000 */
.L_x_99:
[----:B------:R-:W-:Y:S05]  /*5e20*/  BSYNC.RECONVERGENT B6 ;  /* 0x0000000000067941 */ /* 0x000fea0003800200 */
.L_x_98:
[----:B------:R-:W-:Y:S01]  /*5e30*/  R2UR UR4, R85 ;  /* 0x00000000550472ca */ /* 0x000fe200000e0000 */
[----:B------:R-:W-:Y:S01]  /*5e40*/  UISETP.NE.U32.AND UP0, UPT, UR62, URZ, UPT ;  /* 0x000000ff3e00728c */ /* 0x000fe2000bf05070 */
[----:B------:R-:W-:Y:S02]  /*5e50*/  ISETP.NE.U32.AND P4, PT, R78, RZ, PT ;  /* 0x000000ff4e00720c */ /* 0x000fe40003f85070 */
[----:B------:R-:W-:Y:S01]  /*5e60*/  ISETP.NE.U32.AND P2, PT, RZ, UR56, PT ;  /* 0x00000038ff007c0c */ /* 0x000fe2000bf45070 */
[----:B------:R-:W-:Y:S01]  /*5e70*/  UISETP.NE.AND.EX UP1, UPT, UR63, URZ, UPT, UP0 ;  /* 0x000000ff3f00728c */ /* 0x000fe2000bf25300 */
[----:B------:R-:W-:Y:S01]  /*5e80*/  ISETP.NE.AND.EX P4, PT, R79, RZ, PT, P4 ;  /* 0x000000ff4f00720c */ /* 0x000fe20003f85340 */
[----:B------:R-:W-:Y:S01]  /*5e90*/  UPLOP3.LUT UP0, UPT, UPT, UPT, UPT, 0x40, 0x4 ;  /* 0x000000000004789c */ /* 0x000fe20003f0e870 */
[----:B------:R-:W-:Y:S05]  /*5ea0*/  ISETP.NE.AND.EX P2, PT, RZ, UR57, PT, P2 ;  /* 0x00000039ff007c0c */ /* 0x000fea000bf45320 */
[----:B------:R-:W-:Y:S06]  /*5eb0*/  UISETP.NE.AND UP2, UPT, UR4, URZ, UPT ;  /* 0x000000ff0400728c */ /* 0x000fec000bf45270 */
[----:B------:R-:W-:Y:S05]  /*5ec0*/  PLOP3.LUT P1, PT, PT, PT, UP2, 0x80, 0x8 ;  /* 0x000000000008781c */ /* 0x000fea0003f2f028 */
[----:B------:R-:W-:Y:S06]  /*5ed0*/  @UP2 UPLOP3.LUT UP0, UPT, UPT, UPT, UP1, 0x80, 0x8 ;  /* 0x000000000008289c */ /* 0x000fec0003f0f010 */
[----:B------:R-:W-:Y:S01]  /*5ee0*/  PLOP3.LUT P0, PT, PT, PT, UP0, 0x80, 0x8 ;  /* 0x000000000008781c */ /* 0x000fe20003f0f008 */
[----:B------:R-:W-:Y:S01]  /*5ef0*/  @!UPT UIADD3 URZ, UPT, UPT, URZ, URZ, URZ ;  /* 0x000000fffffff290 */ /* 0x000fe2000fffe0ff */
[----:B------:R-:W-:Y:S11]  /*5f00*/  BRA.U !UP1, `(.L_x_101) ;  /* 0x00000001093c7547 */ /* 0x000ff6000b800000 */
[----:B------:R-:W-:Y:S01]  /*5f10*/  UISETP.NE.U32.AND UP0, UPT, UR56, URZ, UPT ;  /* 0x000000ff3800728c */ /* 0x000fe2000bf05070 */
[----:B-1----:R-:W-:Y:S01]  /*5f20*/  HFMA2 R0, -RZ, RZ, 0, 5.9604644775390625e-08 ;  /* 0x00000001ff007431 */ /* 0x002fe200000001ff */
[----:B------:R-:W1:Y:S01]  /*5f30*/  LDCU.64 UR8, c[0x0][0x358] ;  /* 0x00006b00ff0877ac */ /* 0x000e620008000a00 */
[----:B------:R-:W-:Y:S01]  /*5f40*/  IMAD.MOV.U32 R81, RZ, RZ, 0x1 ;  /* 0x00000001ff517424 */ /* 0x000fe200078e00ff */
[----:B------:R-:W-:Y:S06]  /*5f50*/  UISETP.NE.AND.EX UP0, UPT, UR57, URZ, UPT, UP0 ;  /* 0x000000ff3900728c */ /* 0x000fec000bf05300 */
[----:B------:R-:W-:Y:S05]  /*5f60*/  PLOP3.LUT P3, PT, PT, PT, UP0, 0x80, 0x8 ;  /* 0x000000000008781c */ /* 0x000fea0003f6f008 */
[----:B------:R-:W2:Y:S01]  /*5f70*/  @UP0 LDCU.64 UR4, c[0x0][0x888] ;  /* 0x00011100ff0407ac */ /* 0x000ea20008000a00 */
[----:B------:R-:W-:Y:S07]  /*5f80*/  @UP0 UIMAD UR6, UR36, UR62, URZ ;  /* 0x0000003e240602a4 */ /* 0x000fee000f8e02ff */
[----:B------:R-:W-:Y:S01]  /*5f90*/  @!P3 PRMT R81, R0, 0x7610, R81 ;  /* 0x000076100051b816 */ /* 0x000fe20000000051 */
[----:B--2---:R-:W-:Y:S06]  /*5fa0*/  @UP0 UIMAD.WIDE UR4, UR6, 0x4, UR4 ;  /* 0x00000004060408a5 */ /* 0x004fec000f8e0204 */
[----:B------:R-:W-:Y:S01]  /*5fb0*/  IMAD.U32 R2, RZ, RZ, UR4 ;  /* 0x00000004ff027e24 */ /* 0x000fe2000f8e00ff */
[----:B------:R-:W-:Y:S04]  /*5fc0*/  MOV R3, UR5 ;  /* 0x0000000500037c02 */ /* 0x000fe80008000f00 */
[----:B------:R-:W2:Y:S01]  /*5fd0*/  @!UP0 LDCU UR4, c[0x0][0x880] ;  /* 0x00011000ff0487ac */ /* 0x000ea20008000800 */
[----:B-1---5:R3:W5:Y:S02]  /*5fe0*/  @P3 LDG.E R41, desc[UR8][R2.64] ;  /* 0x0000000802293981 */ /* 0x022764000c1e1900 */
[----:B--23--:R-:W-:Y:S02]  /*5ff0*/  @!P3 IMAD.U32 R41, RZ, RZ, UR4 ;  /* 0x00000004ff29be24 */ /* 0x00cfe4000f8e00ff */
.L_x_101:
[----:B------:R-:W-:Y:S05]  /*6000*/  @!P4 BRA `(.L_x_102) ;  /* 0x000000000024c947 */ /* 0x000fea0003800000 */
[----:B------:R-:W-:Y:S01]  /*6010*/  ISETP.NE.U32.AND P3, PT, R76, RZ, PT ;  /* 0x000000ff4c00720c */ /* 0x000fe20003f65070 */
[----:B------:R-:W2:Y:S03]  /*6020*/  LDCU.64 UR4, c[0x0][0x358] ;  /* 0x00006b00ff0477ac */ /* 0x000ea60008000a00 */
[----:B------:R-:W-:Y:S11]  /*6030*/  ISETP.NE.AND.EX P3, PT, R77, RZ, PT, P3 ;  /* 0x000000ff4d00720c */ /* 0x000ff60003f65330 */
[----:B------:R-:W-:Y:S02]  /*6040*/  @!UPT UIADD3 URZ, UPT, UPT, URZ, URZ, URZ ;  /* 0x000000fffffff290 */ /* 0x000fe4000fffe0ff */
[----:B------:R-:W3:Y:S01]  /*6050*/  @P3 LDC.64 R2, c[0x0][0x8a8] ;  /* 0x00022a00ff023b82 */ /* 0x000ee20000000a00 */
[----:B-1----:R-:W-:Y:S04]  /*6060*/  @P3 IMAD R0, R78, UR36, RZ ;  /* 0x000000244e003c24 */ /* 0x002fe8000f8e02ff */
[----:B---3--:R-:W-:Y:S05]  /*6070*/  @P3 IMAD.WIDE R2, R0, 0x4, R2 ;  /* 0x0000000400023825 */ /* 0x008fea00078e0202 */
[----:B--2--5:R2:W5:Y:S02]  /*6080*/  @P3 LDG.E R38, desc[UR4][R2.64] ;  /* 0x0000000402263981 */ /* 0x024564000c1e1900 */
[----:B--2---:R-:W3:Y:S02]  /*6090*/  @!P3 LDC R38, c[0x0][0x8a0] ;  /* 0x00022800ff26bb82 */ /* 0x004ee40000000800 */
.L_x_102:
[----:B-----5:R-:W-:Y:S01]  /*60a0*/  FSETP.NEU.AND P3, PT, R41, RZ, PT ;  /* 0x000000ff2900720b */ /* 0x020fe20003f6d000 */
[----:B------:R-:W-:Y:S01]  /*60b0*/  IMAD.SHL.U32 R47, R80, 0x2, RZ ;  /* 0x00000002502f7824 */ /* 0x000fe200078e00ff */
[----:B------:R-:W-:Y:S01]  /*60c0*/  SEL R5, RZ, 0xffffffff, P2 ;  /* 0xffffffffff057807 */ /* 0x000fe20001000000 */
[----:B------:R-:W-:Y:S01]  /*60d0*/  BSSY B1, `(.L_x_103) ;  /* 0x0000044000017945 */ /* 0x000fe20003800000 */
[----:B------:R-:W-:Y:S01]  /*60e0*/  @P1 LOP3.LUT P2, RZ, R81, 0xff, RZ, 0xc0, !PT ;  /* 0x000000ff51ff1812 */ /* 0x000fe2000784c0ff */
[----:B------:R-:W-:Y:S01]  /*60f0*/  VIADD R97, R47, UR44 ;  /* 0x0000002c2f617c36 */ /* 0x000fe20008000000 */
[----:B------:R-:W-:Y:S01]  /*6100*/  @P1 SEL R2, RZ, 0xffffffff, P3 ;  /* 0xffffffffff021807 */ /* 0x000fe20001800000 */
[----:B------:R-:W-:Y:S01]  /*6110*/  IMAD.MOV.U32 R60, RZ, RZ, 0x1 ;  /* 0x00000001ff3c7424 */ /* 0x000fe200078e00ff */
[----:B------:R-:W-:Y:S01]  /*6120*/  LOP3.LUT R91, R91, 0x1, RZ, 0x3c, !PT ;  /* 0x000000015b5b7812 */ /* 0x000fe200078e3cff */
[----:B------:R-:W-:Y:S01]  /*6130*/  IMAD.MOV.U32 R46, RZ, RZ, RZ ;  /* 0x000000ffff2e7224 */ /* 0x000fe200078e00ff */
[----:B------:R-:W-:Y:S02]  /*6140*/  @P0 SEL R2, R5, R2, !P2 ;  /* 0x0000000205020207 */ /* 0x000fe40005000000 */
[----:B------:R-:W-:Y:S02]  /*6150*/  CS2R R74, SRZ ;  /* 0x00000000004a7805 */ /* 0x000fe4000001ff00 */
[----:B------:R-:W-:Y:S02]  /*6160*/  LEA R98, R36, UR44, 0x3 ;  /* 0x0000002c24627c11 */ /* 0x000fe4000f8e18ff */
[----:B------:R-:W-:Y:S02]  /*6170*/  CS2R R72, SRZ ;  /* 0x0000000000487805 */ /* 0x000fe4000001ff00 */
[----:B------:R-:W-:Y:S02]  /*6180*/  @P1 LOP3.LUT R2, R2, 0x1, RZ, 0xc0, !PT ;  /* 0x0000000102021812 */ /* 0x000fe400078ec0ff */
[----:B------:R-:W-:Y:S02]  /*6190*/  CS2R R66, SRZ ;  /* 0x0000000000427805 */ /* 0x000fe4000001ff00 */
[----:B------:R-:W-:Y:S02]  /*61a0*/  SHF.L.U32 R3, R90, 0x1f, RZ ;  /* 0x0000001f5a037819 */ /* 0x000fe400000006ff */
[----:B------:R-:W-:Y:S02]  /*61b0*/  CS2R R64, SRZ ;  /* 0x0000000000407805 */ /* 0x000fe4000001ff00 */
[----:B------:R-:W-:Y:S02]  /*61c0*/  ISETP.NE.U32.OR P6, PT, R2, 0x1, !P1 ;  /* 0x000000010200780c */ /* 0x000fe40004fc5470 */
[----:B------:R-:W-:Y:S02]  /*61d0*/  CS2R R58, SRZ ;  /* 0x00000000003a7805 */ /* 0x000fe4000001ff00 */
[----:B------:R-:W-:Y:S02]  /*61e0*/  PLOP3.LUT P2, PT, PT, PT, UP1, 0x80, 0x8 ;  /* 0x000000000008781c */ /* 0x000fe40003f4f018 */
[----:B------:R-:W-:Y:S02]  /*61f0*/  CS2R R56, SRZ ;  /* 0x0000000000387805 */ /* 0x000fe4000001ff00 */
[----:B------:R-:W-:Y:S02]  /*6200*/  LEA.HI R39, R36, R36, RZ, 0x1 ;  /* 0x0000002424277211 */ /* 0x000fe400078f08ff */
[----:B------:R-:W-:Y:S02]  /*6210*/  CS2R R50, SRZ ;  /* 0x0000000000327805 */ /* 0x000fe4000001ff00 */
[----:B------:R-:W-:Y:S02]  /*6220*/  LOP3.LUT P4, R87, R81, 0xff, RZ, 0xc0, !PT ;  /* 0x000000ff51577812 */ /* 0x000fe4000788c0ff */
[----:B------:R-:W-:Y:S02]  /*6230*/  CS2R R48, SRZ ;  /* 0x0000000000307805 */ /* 0x000fe4000001ff00 */
[----:B------:R-:W-:Y:S01]  /*6240*/  SEL R2, RZ, 0xffffffff, P3 ;  /* 0xffffffffff027807 */ /* 0x000fe20001800000 */
[C---:B-1----:R-:W-:Y:S01]  /*6250*/  IMAD.SHL.U32 R0, R39.reuse, 0x80, RZ ;  /* 0x0000008027007824 */ /* 0x042fe200078e00ff */
[----:B------:R-:W-:Y:S01]  /*6260*/  LOP3.LUT R39, R39, 0xffe, RZ, 0xc0, !PT ;  /* 0x00000ffe27277812 */ /* 0x000fe200078ec0ff */
[----:B------:R-:W-:Y:S01]  /*6270*/  VIADD R99, R97, 0x400 ;  /* 0x0000040061637836 */ /* 0x000fe20000000000 */
[----:B------:R-:W-:Y:S01]  /*6280*/  P2R R95, PR, RZ, 0x40 ;  /* 0x00000040ff5f7803 */ /* 0x000fe20000000000 */
[----:B------:R-:W-:Y:S01]  /*6290*/  IMAD.IADD R96, R92, 0x1, R97 ;  /* 0x000000015c607824 */ /* 0x000fe200078e0261 */
[----:B------:R-:W-:Y:S01]  /*62a0*/  @P6 SHF.L.U32 R4, R91, 0x1f, RZ ;  /* 0x0000001f5b046819 */ /* 0x000fe200000006ff */
[----:B------:R-:W-:Y:S01]  /*62b0*/  IMAD.IADD R39, R36, 0x1, -R39 ;  /* 0x0000000124277824 */ /* 0x000fe200078e0a27 */
[----:B------:R-:W-:Y:S02]  /*62c0*/  @P2 SEL R2, R5, R2, !P4 ;  /* 0x0000000205022207 */ /* 0x000fe40006000000 */
[----:B------:R-:W1:Y:S01]  /*62d0*/  @P6 SYNCS.PHASECHK.TRANS64.TRYWAIT P1, [UR44+0x90], R4 ;  /* 0x00009004ff0065a7 */ /* 0x000e62000802112c */
[----:B------:R-:W-:Y:S02]  /*62e0*/  LOP3.LUT R0, R0, 0xffffff00, RZ, 0xc0, !PT ;  /* 0xffffff0000007812 */ /* 0x000fe400078ec0ff */
[----:B------:R-:W-:Y:S03]  /*62f0*/  LOP3.LUT R2, R2, 0x1, RZ, 0xc0, !PT ;  /* 0x0000000102027812 */ /* 0x000fe600078ec0ff */
[----:B------:R-:W-:Y:S01]  /*6300*/  IMAD.IADD R0, R37, 0x1, R0 ;  /* 0x0000000125007824 */ /* 0x000fe200078e0200 */
[----:B------:R-:W-:Y:S03]  /*6310*/  ISETP.NE.U32.AND P5, PT, R2, 0x1, PT ;  /* 0x000000010200780c */ /* 0x000fe60003fa5070 */
[----:B------:R-:W-:Y:S01]  /*6320*/  IMAD R39, R39, 0x100000, R0 ;  /* 0x0010000027277824 */ /* 0x000fe200078e0200 */
[----:B------:R-:W-:Y:S01]  /*6330*/  P2R R61, PR, RZ, 0x20 ;  /* 0x00000020ff3d7803 */ /* 0x000fe20000000000 */
[----:B------:R2:W4:Y:S01]  /*6340*/  SYNCS.PHASECHK.TRANS64.TRYWAIT P0, [R98+URZ+0x100], R3 ;  /* 0x00010003620075a7 */ /* 0x00052200080011ff */
[----:B-1----:R-:W-:Y:S01]  /*6350*/  @P6 SEL R60, RZ, 0x1, !P1 ;  /* 0x00000001ff3c6807 */ /* 0x002fe20004800000 */
[----:B--2---:R-:W-:Y:S06]  /*6360*/  @!P6 BRA `(.L_x_104) ;  /* 0x000000000068e947 */ /* 0x004fec0003800000 */
[C---:B------:R-:W-:Y:S01]  /*6370*/  @P5 IMAD R5, R93.reuse, 0x2, R99 ;  /* 0x000000025d055824 */ /* 0x040fe200078e0263 */
[----:B------:R-:W-:Y:S01]  /*6380*/  ISETP.NE.AND P1, PT, R60, RZ, PT ;  /* 0x000000ff3c00720c */ /* 0x000fe20003f25270 */
[----:B------:R-:W-:Y:S01]  /*6390*/  @P5 IMAD R2, R93, 0x2, R97 ;  /* 0x000000025d025824 */ /* 0x000fe200078e0261 */
[----:B------:R-:W-:Y:S01]  /*63a0*/  BSSY B0, `(.L_x_105) ;  /* 0x000000e000007945 */ /* 0x000fe20003800000 */
[----:B------:R-:W-:Y:S01]  /*63b0*/  IMAD.MOV.U32 R74, RZ, RZ, RZ ;  /* 0x000000ffff4a7224 */ /* 0x000fe200078e00ff */
[----:B------:R-:W-:Y:S01]  /*63c0*/  CS2R R66, SRZ ;  /* 0x0000000000427805 */ /* 0x000fe2000001ff00 */
[----:B------:R-:W-:Y:S01]  /*63d0*/  @P5 IMAD.IADD R4, R92, 0x1, R5 ;  /* 0x000000015c045824 */ /* 0x000fe200078e0205 */
[----:B------:R-:W-:Y:S02]  /*63e0*/  CS2R R64, SRZ ;  /* 0x0000000000407805 */ /* 0x000fe4000001ff00 */
[----:B------:R-:W-:Y:S02]  /*63f0*/  CS2R R72, SRZ ;  /* 0x0000000000487805 */ /* 0x000fe4000001ff00 */
[----:B------:R-:W-:Y:S02]  /*6400*/  CS2R R50, SRZ ;  /* 0x0000000000327805 */ /* 0x000fe4000001ff00 */
[----:B------:R-:W-:Y:S02]  /*6410*/  CS2R R48, SRZ ;  /* 0x0000000000307805 */ /* 0x000fe4000001ff00 */
[----:B------:R-:W-:Y:S02]  /*6420*/  CS2R R58, SRZ ;  /* 0x00000000003a7805 */ /* 0x000fe4000001ff00 */
[----:B------:R-:W-:Y:S01]  /*6430*/  CS2R R56, SRZ ;  /* 0x0000000000387805 */ /* 0x000fe2000001ff00 */
[----:B------:R-:W-:Y:S06]  /*6440*/  @P1 BRA `(.L_x_106) ;  /* 0x00000000000c1947 */ /* 0x000fec0003800000 */
[----:B------:R-:W-:Y:S04]  /*6450*/  SHF.L.U32 R5, R91, 0x1f, RZ ;  /* 0x0000001f5b057819 */ /* 0x000fe800000006ff */
[----:B------:R-:W1:Y:S02]  /*6460*/  SYNCS.PHASECHK.TRANS64.TRYWAIT P1, [UR44+0x90], R5 ;  /* 0x00009005ff0075a7 */ /* 0x000e64000802112c */
[----:B-1----:R-:W-:Y:S05]  /*6470*/  @!P1 BRA `(.L_x_107) ;  /* 0x0000004000109947 */ /* 0x002fea0003800000 */
.L_x_106:
[----:B------:R-:W-:Y:S05]  /*6480*/  BSYNC B0 ;  /* 0x0000000000007941 */ /* 0x000fea0003800000 */
.L_x_105:
[----:B------:R-:W-:Y:S01]  /*6490*/  ISETP.NE.AND P1, PT, R61, RZ, PT ;  /* 0x000000ff3d00720c */ /* 0x000fe20003f25270 */
[----:B------:R-:W-:Y:S11]  /*64a0*/  HFMA2 R46, -RZ, RZ, 0, 5.9604644775390625e-08 ;  /* 0x00000001ff2e7431 */ /* 0x000ff600000001ff */
[----:B------:R-:W-:Y:S01]  /*64b0*/  @!UPT UIADD3 URZ, UPT, UPT, URZ, URZ, URZ ;  /* 0x000000fffffff290 */ /* 0x000fe2000fffe0ff */
[----:B------:R-:W-:Y:S05]  /*64c0*/  @P1 WARPSYNC.ALL ;  /* 0x0000000000001948 */ /* 0x000fea0003800000 */
[----:B------:R2:W1:Y:S04]  /*64d0*/  @P1 LDSM.16.M88.4 R64, [R2+0x400] ;  /* 0x000400000240183b */ /* 0x0004680000000200 */
[----:B------:R2:W1:Y:S04]  /*64e0*/  @P1 LDSM.16.M88.4 R72, [R4] ;  /* 0x000000000448183b */ /* 0x0004680000000200 */
[----:B------:R2:W1:Y:S04]  /*64f0*/  @P1 LDSM.16.M88.4 R48, [R47+UR44+0x400] ;  /* 0x0004002c2f30183b */ /* 0x0004680008000200 */
[----:B------:R2:W1:Y:S02]  /*6500*/  @P1 LDSM.16.M88.4 R56, [R96+0x400] ;  /* 0x000400006038183b */ /* 0x0004640000000200 */
.L_x_104:
[----:B------:R-:W-:Y:S05]  /*6510*/  BSYNC B1 ;  /* 0x0000000000017941 */ /* 0x000fea0003800000 */
.L_x_103:
[----:B-1----:R-:W-:Y:S04]  /*6520*/  SHF.R.U32.HI R5, RZ, 0x15, R39 ;  /* 0x00000015ff057819 */ /* 0x002fe80000011627 */
[----:B------:R-:W-:Y:S01]  /*6530*/  LOP3.LUT P1, RZ, R5, 0x3, R82, 0x48, !PT ;  /* 0x0000000305ff7812 */ /* 0x000fe20007824852 */
[----:B------:R-:W-:Y:S01]  /*6540*/  @!UPT UIADD3 URZ, UPT, UPT, URZ, URZ, URZ ;  /* 0x000000fffffff290 */ /* 0x000fe2000fffe0ff */
[----:B----4-:R-:W-:Y:S11]  /*6550*/  @P0 BRA `(.L_x_108) ;  /* 0x0000000000080947 */ /* 0x010ff60003800000 */
[----:B------:R-:W1:Y:S02]  /*6560*/  SYNCS.PHASECHK.TRANS64.TRYWAIT P0, [R98+URZ+0x100], R3 ;  /* 0x00010003620075a7 */ /* 0x000e6400080011ff */
[----:B-1----:R-:W-:Y:S05]  /*6570*/  @!P0 BRA `(.L_x_109) ;  /* 0x0000003c00e88947 */ /* 0x002fea0003800000 */
.L_x_108:
[----:B------:R-:W-:Y:S05]  /*6580*/  @!P1 BRA `(.L_x_110) ;  /* 0x0000000000409947 */ /* 0x000fea0003800000 */
[----:B------:R-:W4:Y:S01]  /*6590*/  LDCU.64 UR8, c[0x4][0x70] ;  /* 0x01000e00ff0877ac */ /* 0x000f220008000a00 */
[----:B-1----:R-:W-:Y:S01]  /*65a0*/  MOV R3, 0x0 ;  /* 0x0000000000037802 */ /* 0x002fe20000000f00 */
[----:B------:R-:W-:Y:S02]  /*65b0*/  HFMA2 R12, -RZ, RZ, 0, 5.9604644775390625e-08 ;  /* 0x00000001ff0c7431 */ /* 0x000fe400000001ff */
[----:B------:R-:W-:Y:S02]  /*65c0*/  IMAD.MOV.U32 R8, RZ, RZ, 0x192 ;  /* 0x00000192ff087424 */ /* 0x000fe400078e00ff */
[----:B------:R-:W-:Y:S01]  /*65d0*/  IMAD.MOV.U32 R13, RZ, RZ, RZ ;  /* 0x000000ffff0d7224 */ /* 0x000fe200078e00ff */
[----:B------:R-:W1:Y:S01]  /*65e0*/  LDCU.64 UR6, c[0x4][0x78] ;  /* 0x01000f00ff0677ac */ /* 0x000e620008000a00 */
[----:B--2---:R-:W2:Y:S01]  /*65f0*/  LDC.64 R2, c[0x4][R3] ;  /* 0x0100000003027b82 */ /* 0x004ea20000000a00 */
[----:B------:R-:W5:Y:S01]  /*6600*/  LDCU.64 UR4, c[0x4][0x10] ;  /* 0x01000200ff0477ac */ /* 0x000f620008000a00 */
[----:B----4-:R-:W-:Y:S01]  /*6610*/  MOV R5, UR9 ;  /* 0x0000000900057c02 */ /* 0x010fe20008000f00 */
[----:B------:R-:W-:Y:S01]  /*6620*/  IMAD.U32 R4, RZ, RZ, UR8 ;  /* 0x00000008ff047e24 */ /* 0x000fe2000f8e00ff */
[----:B-1----:R-:W-:Y:S01]  /*6630*/  MOV R7, UR7 ;  /* 0x0000000700077c02 */ /* 0x002fe20008000f00 */
[----:B------:R-:W-:Y:S01]  /*6640*/  IMAD.U32 R6, RZ, RZ, UR6 ;  /* 0x00000006ff067e24 */ /* 0x000fe2000f8e00ff */
[----:B-----5:R-:W-:Y:S01]  /*6650*/  MOV R11, UR5 ;  /* 0x00000005000b7c02 */ /* 0x020fe20008000f00 */
[----:B------:R-:W-:Y:S02]  /*6660*/  IMAD.U32 R10, RZ, RZ, UR4 ;  /* 0x00000004ff0a7e24 */ /* 0x000fe4000f8e00ff */
[----:B------:R-:W-:Y:S07]  /*6670*/  LEPC R20, `(.L_x_110) ;  /* 0x000000001014794e */ /* 0x000fee0000000000 */
[----:B--23--:R-:W-:Y:S05]  /*6680*/  CALL.ABS.NOINC R2 ;  /* 0x0000000002007343 */ /* 0x00cfea0003c00000 */
.L_x_110:
[C---:B------:R-:W-:Y:S01]  /*6690*/  SHF.L.U32 R40, R48.reuse, 0x10, RZ ;  /* 0x0000001030287819 */ /* 0x040fe200000006ff */
[----:B------:R-:W-:Y:S05]  /*66a0*/  WARPSYNC.ALL ;  /* 0x0000000000007948 */ /* 0x000fea0003800000 */
[----:B------:R-:W-:Y:S01]  /*66b0*/  R2UR UR4, R39 ;  /* 0x00000000270472ca */ /* 0x000fe200000e0000 */
[----:B------:R-:W-:Y:S01]  /*66c0*/  BSSY.RECONVERGENT B0, `(.L_x_111) ;  /* 0x000008b000007945 */ /* 0x000fe20003800200 */
[----:B------:R-:W-:Y:S02]  /*66d0*/  LOP3.LUT R43, R48, 0xffff0000, RZ, 0xc0, !PT ;  /* 0xffff0000302b7812 */ /* 0x000fe400078ec0ff */
[----:B------:R-:W-:Y:S02]  /*66e0*/  SHF.L.U32 R42, R49, 0x10, RZ ;  /* 0x00000010312a7819 */ /* 0x000fe400000006ff */
[----:B------:R-:W-:Y:S02]  /*66f0*/  SHF.L.U32 R45, R51, 0x10, RZ ;  /* 0x00000010332d7819 */ /* 0x000fe400000006ff */
[----:B------:R-:W-:Y:S02]  /*6700*/  SHF.L.U32 R62, R93, 0x1, RZ ;  /* 0x000000015d3e7819 */ /* 0x000fe400000006ff */
[----:B------:R-:W-:Y:S02]  /*6710*/  ISETP.NE.AND P0, PT, R94, RZ, PT ;  /* 0x000000ff5e00720c */ /* 0x000fe40003f05270 */
[----:B------:R-:W-:Y:S01]  /*6720*/  IADD3 R99, PT, PT, R99, R62, RZ ;  /* 0x0000003e63637210 */ /* 0x000fe20007ffe0ff */
[----:B--2---:R-:W3:Y:S03]  /*6730*/  LDTM.16dp256bit.x8 R4, tmem[UR4] ;  /* 0x00000004000479ee */ /* 0x004ee600081a0000 */
[----:B------:R-:W-:Y:S01]  /*6740*/  IADD3 R100, PT, PT, R92, R99, RZ ;  /* 0x000000635c647210 */ /* 0x000fe20007ffe0ff */
[C---:B---3--:R-:W-:Y:S01]  /*6750*/  FMUL R0, R38.reuse, R4 ;  /* 0x0000000426007220 */ /* 0x048fe20000400000 */
[C---:B------:R-:W-:Y:S01]  /*6760*/  FMUL R2, R38.reuse, R5 ;  /* 0x0000000526027220 */ /* 0x040fe20000400000 */
[C---:B-1----:R-:W-:Y:S01]  /*6770*/  FMUL R3, R38.reuse, R6 ;  /* 0x0000000626037220 */ /* 0x042fe20000400000 */
[----:B------:R-:W-:Y:S01]  /*6780*/  FMUL R7, R38, R7 ;  /* 0x0000000726077220 */ /* 0x000fe20000400000 */
[----:B------:R-:W-:Y:S01]  /*6790*/  FFMA R0, R41, R40, R0 ;  /* 0x0000002829007223 */ /* 0x000fe20000000000 */
[----:B------:R-:W-:Y:S01]  /*67a0*/  LOP3.LUT R40, R49, 0xffff0000, RZ, 0xc0, !PT ;  /* 0xffff000031287812 */ /* 0x000fe200078ec0ff */
[C---:B------:R-:W-:Y:S01]  /*67b0*/  FFMA R2, R41.reuse, R43, R2 ;  /* 0x0000002b29027223 */ /* 0x040fe20000000002 */
[C---:B------:R-:W-:Y:S01]  /*67c0*/  SHF.L.U32 R43, R50.reuse, 0x10, RZ ;  /* 0x00000010322b7819 */ /* 0x040fe200000006ff */
[C---:B------:R-:W-:Y:S01]  /*67d0*/  FFMA R3, R41.reuse, R42, R3 ;  /* 0x0000002a29037223 */ /* 0x040fe20000000003 */
[----:B------:R-:W-:Y:S01]  /*67e0*/  LOP3.LUT R42, R50, 0xffff0000, RZ, 0xc0, !PT ;  /* 0xffff0000322a7812 */ /* 0x000fe200078ec0ff */
[----:B------:R-:W-:Y:S01]  /*67f0*/  FMUL R4, R38, R8 ;  /* 0x0000000826047220 */ /* 0x000fe20000400000 */
[----:B------:R-:W-:Y:S01]  /*6800*/  F2FP.BF16.F32.PACK_AB R52, R2, R0 ;  /* 0x000000000234723e */ /* 0x000fe200000010ff */
[----:B------:R-:W-:Y:S01]  /*6810*/  FFMA R7, R41, R40, R7 ;  /* 0x0000002829077223 */ /* 0x000fe20000000007 */
[----:B------:R-:W-:Y:S01]  /*6820*/  LOP3.LUT R40, R51, 0xffff0000, RZ, 0xc0, !PT ;  /* 0xffff000033287812 */ /* 0x000fe200078ec0ff */
[C---:B------:R-:W-:Y:S01]  /*6830*/  FMUL R5, R38.reuse, R9 ;  /* 0x0000000926057220 */ /* 0x040fe20000400000 */
[C---:B------:R-:W-:Y:S01]  /*6840*/  FMUL R6, R38.reuse, R10 ;  /* 0x0000000a26067220 */ /* 0x040fe20000400000 */
[----:B------:R-:W-:Y:S01]  /*6850*/  FMUL R11, R38, R11 ;  /* 0x0000000b260b7220 */ /* 0x000fe20000400000 */
[----:B------:R-:W-:Y:S01]  /*6860*/  F2FP.BF16.F32.PACK_AB R53, R7, R3 ;  /* 0x000000030735723e */ /* 0x000fe200000010ff */
[C---:B------:R-:W-:Y:S01]  /*6870*/  FFMA R4, R41.reuse, R43, R4 ;  /* 0x0000002b29047223 */ /* 0x040fe20000000004 */
[C---:B------:R-:W-:Y:S01]  /*6880*/  SHF.L.U32 R43, R56.reuse, 0x10, RZ ;  /* 0x00000010382b7819 */ /* 0x040fe200000006ff */
[----:B------:R-:W-:Y:S01]  /*6890*/  FFMA R5, R41, R42, R5 ;  /* 0x0000002a29057223 */ /* 0x000fe20000000005 */
[----:B------:R-:W-:Y:S01]  /*68a0*/  LOP3.LUT R42, R57, 0xffff0000, RZ, 0xc0, !PT ;  /* 0xffff0000392a7812 */ /* 0x000fe200078ec0ff */
[----:B------:R-:W-:Y:S01]  /*68b0*/  FFMA R6, R41, R45, R6 ;  /* 0x0000002d29067223 */ /* 0x000fe20000000006 */
[----:B------:R-:W-:Y:S01]  /*68c0*/  SHF.L.U32 R45, R57, 0x10, RZ ;  /* 0x00000010392d7819 */ /* 0x000fe200000006ff */
[----:B------:R-:W-:Y:S01]  /*68d0*/  FFMA R11, R41, R40, R11 ;  /* 0x00000028290b7223 */ /* 0x000fe2000000000b */
[----:B------:R-:W-:Y:S01]  /*68e0*/  LOP3.LUT R40, R56, 0xffff0000, RZ, 0xc0, !PT ;  /* 0xffff000038287812 */ /* 0x000fe200078ec0ff */
[C---:B------:R-:W-:Y:S01]  /*68f0*/  FMUL R8, R38.reuse, R12 ;  /* 0x0000000c26087220 */ /* 0x040fe20000400000 */
[----:B------:R-:W-:Y:S01]  /*6900*/  F2FP.BF16.F32.PACK_AB R54, R5, R4 ;  /* 0x000000040536723e */ /* 0x000fe200000010ff */
[C---:B------:R-:W-:Y:S01]  /*6910*/  FMUL R9, R38.reuse, R13 ;  /* 0x0000000d26097220 */ /* 0x040fe20000400000 */
[----:B------:R-:W-:Y:S01]  /*6920*/  F2FP.BF16.F32.PACK_AB R55, R11, R6 ;  /* 0x000000060b37723e */ /* 0x000fe200000010ff */
[C---:B------:R-:W-:Y:S01]  /*6930*/  FMUL R10, R38.reuse, R14 ;  /* 0x0000000e260a7220 */ /* 0x040fe20000400000 */
[----:B------:R-:W-:Y:S01]  /*6940*/  FMUL R15, R38, R15 ;  /* 0x0000000f260f7220 */ /* 0x000fe20000400000 */
[----:B------:R-:W-:Y:S01]  /*6950*/  FFMA R8, R41, R43, R8 ;  /* 0x0000002b29087223 */ /* 0x000fe20000000008 */
[----:B------:R-:W-:Y:S01]  /*6960*/  SHF.L.U32 R43, R59, 0x10, RZ ;  /* 0x000000103b2b7819 */ /* 0x000fe200000006ff */
[C---:B------:R-:W-:Y:S01]  /*6970*/  FFMA R9, R41.reuse, R40, R9 ;  /* 0x0000002829097223 */ /* 0x040fe20000000009 */
[C---:B------:R-:W-:Y:S01]  /*6980*/  SHF.L.U32 R40, R58.reuse, 0x10, RZ ;  /* 0x000000103a287819 */ /* 0x040fe200000006ff */
        /* <DEDUP_REMOVED lines=8> */
[----:B------:R-:W-:Y:S01]  /*6a10*/  FMUL R14, R38, R18 ;  /* 0x00000012260e7220 */ /* 0x000fe20000400000 */
[----:B------:R-:W-:Y:S01]  /*6a20*/  FFMA R12, R41, R40, R12 ;  /* 0x00000028290c7223 */ /* 0x000fe2000000000c */
[----:B------:R-:W-:Y:S01]  /*6a30*/  LOP3.LUT R40, R59, 0xffff0000, RZ, 0xc0, !PT ;  /* 0xffff00003b287812 */ /* 0x000fe200078ec0ff */
[C---:B------:R-:W-:Y:S01]  /*6a40*/  FFMA R13, R41.reuse, R42, R13 ;  /* 0x0000002a290d7223 */ /* 0x040fe2000000000d */
[----:B------:R-:W-:Y:S01]  /*6a50*/  LOP3.LUT R42, R64, 0xffff0000, RZ, 0xc0, !PT ;  /* 0xffff0000402a7812 */ /* 0x000fe200078ec0ff */
[----:B------:R-:W-:Y:S01]  /*6a60*/  FMUL R19, R38, R19 ;  /* 0x0000001326137220 */ /* 0x000fe20000400000 */
[----:B------:R-:W-:Y:S01]  /*6a70*/  FFMA R14, R41, R43, R14 ;  /* 0x0000002b290e7223 */ /* 0x000fe2000000000e */
[----:B------:R-:W-:Y:S01]  /*6a80*/  SHF.L.U32 R43, R64, 0x10, RZ ;  /* 0x00000010402b7819 */ /* 0x000fe200000006ff */
[C---:B------:R-:W-:Y:S01]  /*6a90*/  FMUL R16, R38.reuse, R20 ;  /* 0x0000001426107220 */ /* 0x040fe20000400000 */
        /* <DEDUP_REMOVED lines=19> */
[----:B------:R1:W-:Y:S01]  /*6bd0*/  STSM.16.M88.4 [R97+0x400], R52 ;  /* 0x0004003461007844 */ /* 0x0003e20000000200 */
[C---:B------:R-:W-:Y:S01]  /*6be0*/  FMUL R22, R38.reuse, R26 ;  /* 0x0000001a26167220 */ /* 0x040fe20000400000 */
[----:B------:R-:W-:Y:S01]  /*6bf0*/  FMUL R27, R38, R27 ;  /* 0x0000001b261b7220 */ /* 0x000fe20000400000 */
[----:B------:R-:W-:Y:S01]  /*6c00*/  FFMA R20, R41, R43, R20 ;  /* 0x0000002b29147223 */ /* 0x000fe20000000014 */
[----:B------:R-:W-:Y:S01]  /*6c10*/  SHF.L.U32 R43, R73, 0x10, RZ ;  /* 0x00000010492b7819 */ /* 0x000fe200000006ff */
[C---:B------:R-:W-:Y:S01]  /*6c20*/  FFMA R21, R41.reuse, R40, R21 ;  /* 0x0000002829157223 */ /* 0x040fe20000000015 */
[C---:B------:R-:W-:Y:S02]  /*6c30*/  SHF.L.U32 R40, R72.reuse, 0x10, RZ ;  /* 0x0000001048287819 */ /* 0x040fe400000006ff */
[----:B------:R1:W-:Y:S01]  /*6c40*/  STSM.16.M88.4 [R96+0x400], R68 ;  /* 0x0004004460007844 */ /* 0x0003e20000000200 */
[----:B------:R-:W-:Y:S01]  /*6c50*/  FFMA R22, R41, R45, R22 ;  /* 0x0000002d29167223 */ /* 0x000fe20000000016 */
[----:B------:R-:W-:Y:S01]  /*6c60*/  SHF.L.U32 R45, R75, 0x10, RZ ;  /* 0x000000104b2d7819 */ /* 0x000fe200000006ff */
[C---:B------:R-:W-:Y:S01]  /*6c70*/  FFMA R27, R41.reuse, R42, R27 ;  /* 0x0000002a291b7223 */ /* 0x040fe2000000001b */
[----:B------:R-:W-:Y:S01]  /*6c80*/  LOP3.LUT R42, R72, 0xffff0000, RZ, 0xc0, !PT ;  /* 0xffff0000482a7812 */ /* 0x000fe200078ec0ff */
[C---:B------:R-:W-:Y:S01]  /*6c90*/  FMUL R24, R38.reuse, R28 ;  /* 0x0000001c26187220 */ /* 0x040fe20000400000 */
[C---:B------:R-:W-:Y:S01]  /*6ca0*/  FMUL R25, R38.reuse, R29 ;  /* 0x0000001d26197220 */ /* 0x040fe20000400000 */
[C---:B------:R-:W-:Y:S01]  /*6cb0*/  FMUL R26, R38.reuse, R30 ;  /* 0x0000001e261a7220 */ /* 0x040fe20000400000 */
[----:B------:R-:W-:Y:S01]  /*6cc0*/  FMUL R31, R38, R31 ;  /* 0x0000001f261f7220 */ /* 0x000fe20000400000 */
[----:B------:R-:W-:Y:S01]  /*6cd0*/  FFMA R24, R41, R40, R24 ;  /* 0x0000002829187223 */ /* 0x000fe20000000018 */
[----:B------:R-:W-:Y:S01]  /*6ce0*/  LOP3.LUT R40, R73, 0xffff0000, RZ, 0xc0, !PT ;  /* 0xffff000049287812 */ /* 0x000fe200078ec0ff */
[C---:B------:R-:W-:Y:S01]  /*6cf0*/  FFMA R25, R41.reuse, R42, R25 ;  /* 0x0000002a29197223 */ /* 0x040fe20000000019 */
[C---:B------:R-:W-:Y:S01]  /*6d00*/  FFMA R26, R41.reuse, R43, R26 ;  /* 0x0000002b291a7223 */ /* 0x040fe2000000001a */
[----:B------:R-:W-:Y:S01]  /*6d10*/  SHF.L.U32 R43, R74, 0x10, RZ ;  /* 0x000000104a2b7819 */ /* 0x000fe200000006ff */
[----:B------:R-:W-:Y:S01]  /*6d20*/  FMUL R28, R38, R32 ;  /* 0x00000020261c7220 */ /* 0x000fe20000400000 */
[----:B------:R-:W-:Y:S01]  /*6d30*/  LOP3.LUT R42, R74, 0xffff0000, RZ, 0xc0, !PT ;  /* 0xffff00004a2a7812 */ /* 0x000fe200078ec0ff */
[----:B------:R-:W-:Y:S01]  /*6d40*/  FFMA R31, R41, R40, R31 ;  /* 0x00000028291f7223 */ /* 0x000fe2000000001f */
[C---:B------:R-:W-:Y:S01]  /*6d50*/  FMUL R29, R38.reuse, R33 ;  /* 0x00000021261d7220 */ /* 0x040fe20000400000 */
[C---:B------:R-:W-:Y:S01]  /*6d60*/  FMUL R30, R38.reuse, R34 ;  /* 0x00000022261e7220 */ /* 0x040fe20000400000 */
[----:B------:R-:W-:Y:S01]  /*6d70*/  LOP3.LUT R40, R75, 0xffff0000, RZ, 0xc0, !PT ;  /* 0xffff00004b287812 */ /* 0x000fe200078ec0ff */
[----:B------:R-:W-:Y:S01]  /*6d80*/  FMUL R35, R38, R35 ;  /* 0x0000002326237220 */ /* 0x000fe20000400000 */
[C---:B------:R-:W-:Y:S01]  /*6d90*/  FFMA R28, R41.reuse, R43, R28 ;  /* 0x0000002b291c7223 */ /* 0x040fe2000000001c */
[C---:B------:R-:W-:Y:S01]  /*6da0*/  FFMA R29, R41.reuse, R42, R29 ;  /* 0x0000002a291d7223 */ /* 0x040fe2000000001d */
[C---:B------:R-:W-:Y:S01]  /*6db0*/  FFMA R30, R41.reuse, R45, R30 ;  /* 0x0000002d291e7223 */ /* 0x040fe2000000001e */
[----:B------:R-:W-:Y:S01]  /*6dc0*/  FFMA R35, R41, R40, R35 ;  /* 0x0000002829237223 */ /* 0x000fe20000000023 */
[----:B------:R-:W-:Y:S02]  /*6dd0*/  F2FP.BF16.F32.PACK_AB R106, R21, R20 ;  /* 0x00000014156a723e */ /* 0x000fe400000010ff */
[----:B------:R-:W-:Y:S02]  /*6de0*/  F2FP.BF16.F32.PACK_AB R107, R27, R22 ;  /* 0x000000161b6b723e */ /* 0x000fe400000010ff */
[----:B------:R-:W-:Y:S02]  /*6df0*/  F2FP.BF16.F32.PACK_AB R108, R25, R24 ;  /* 0x00000018196c723e */ /* 0x000fe400000010ff */
[----:B------:R-:W-:Y:S01]  /*6e00*/  F2FP.BF16.F32.PACK_AB R109, R31, R26 ;  /* 0x0000001a1f6d723e */ /* 0x000fe200000010ff */
[----:B------:R1:W-:Y:S01]  /*6e10*/  STSM.16.M88.4 [R99], R104 ;  /* 0x0000006863007844 */ /* 0x0003e20000000200 */
[----:B------:R-:W-:Y:S02]  /*6e20*/  F2FP.BF16.F32.PACK_AB R110, R29, R28 ;  /* 0x0000001c1d6e723e */ /* 0x000fe400000010ff */
[----:B------:R-:W-:Y:S05]  /*6e30*/  F2FP.BF16.F32.PACK_AB R111, R35, R30 ;  /* 0x0000001e236f723e */ /* 0x000fea00000010ff */
[----:B------:R1:W-:Y:S01]  /*6e40*/  STSM.16.M88.4 [R100], R108 ;  /* 0x0000006c64007844 */ /* 0x0003e20000000200 */
[----:B------:R-:W-:Y:S01]  /*6e50*/  @!PT LDS RZ, [RZ] ;  /* 0x00000000fffff984 */ /* 0x000fe20000000800 */
[----:B------:R-:W-:Y:S01]  /*6e60*/  @!PT LDS RZ, [RZ] ;  /* 0x00000000fffff984 */ /* 0x000fe20000000800 */
[----:B------:R-:W-:Y:S01]  /*6e70*/  @!PT LDS RZ, [RZ] ;  /* 0x00000000fffff984 */ /* 0x000fe20000000800 */
[----:B------:R-:W-:Y:S01]  /*6e80*/  @!PT LDS RZ, [RZ] ;  /* 0x00000000fffff984 */ /* 0x000fe20000000800 */
[----:B------:R2:W-:Y:S07]  /*6e90*/  MEMBAR.ALL.CTA ;  /* 0x0000000000007992 */ /* 0x0005ee0000008000 */
[----:B--2---:R-:W2:Y:S02]  /*6ea0*/  FENCE.VIEW.ASYNC.S ;  /* 0x00000000000073c6 */ /* 0x004ea40000000000 */
[----:B--2---:R-:W-:Y:S06]  /*6eb0*/  BAR.SYNC.DEFER_BLOCKING 0x1, 0x80 ;  /* 0x0042000000007b1d */ /* 0x004fec0000010000 */
[----:B------:R-:W-:Y:S05]  /*6ec0*/  @P0 BRA `(.L_x_112) ;  /* 0x0000000000280947 */ /* 0x000fea0003800000 */
[----:B------:R-:W2:Y:S01]  /*6ed0*/  LDCU.64 UR6, c[0x0][0x348] ;  /* 0x00006900ff0677ac */ /* 0x000ea20008000a00 */
[----:B------:R-:W-:Y:S01]  /*6ee0*/  UIADD3 UR4, UPT, UPT, UR44, 0x400, URZ ;  /* 0x000004002c047890 */ /* 0x000fe2000fffe0ff */
[----:B------:R-:W-:Y:S05]  /*6ef0*/  UMOV UR51, UR36 ;  /* 0x0000002400337c82 */ /* 0x000fea0008000000 */
[----:B------:R-:W-:Y:S04]  /*6f00*/  MOV R86, UR4 ;  /* 0x0000000400567c02 */ /* 0x000fe80008000f00 */
[----:B------:R-:W-:Y:S01]  /*6f10*/  R2UR UR48, R86 ;  /* 0x00000000563072ca */ /* 0x000fe200000e0000 */
[----:B--2---:R-:W-:Y:S04]  /*6f20*/  UIADD3 UR4, UP0, UPT, UR6, 0x680, URZ ;  /* 0x0000068006047890 */ /* 0x004fe8000ff1e0ff */
[----:B------:R-:W-:Y:S09]  /*6f30*/  UIADD3.X UR5, UPT, UPT, URZ, UR7, URZ, UP0, !UPT ;  /* 0x00000007ff057290 */ /* 0x000ff200087fe4ff */
[----:B------:R2:W-:Y:S01]  /*6f40*/  UTMASTG.3D [UR48], [UR4] ;  /* 0x00000030040073b5 */ /* 0x0005e20008010000 */
[----:B------:R0:W-:Y:S01]  /*6f50*/  UTMACMDFLUSH ;  /* 0x00000000000079b7 */ /* 0x0001e20000000000 */
[----:B--2---:R-:W-:Y:S04]  /*6f60*/  DEPBAR.LE SB0, 0x1 ;  /* 0x000080400000791a */ /* 0x004fe80000000000 */
.L_x_112:
[----:B------:R-:W-:Y:S05]  /*6f70*/  BSYNC.RECONVERGENT B0 ;  /* 0x0000000000007941 */ /* 0x000fea0003800200 */
.L_x_111:
[----:B------:R-:W-:Y:S01]  /*6f80*/  BAR.SYNC.DEFER_BLOCKING 0x1, 0x80 ;  /* 0x0042000000007b1d */ /* 0x000fe20000010000 */
[----:B------:R-:W-:Y:S01]  /*6f90*/  ISETP.NE.AND P1, PT, R95, RZ, PT ;  /* 0x000000ff5f00720c */ /* 0x000fe20003f25270 */
[----:B------:R-:W-:Y:S01]  /*6fa0*/  UISETP.NE.AND UP0, UPT, UR47, URZ, UPT ;  /* 0x000000ff2f00728c */ /* 0x000fe2000bf05270 */
[----:B------:R-:W-:Y:S11]  /*6fb0*/  LEA R3, R46, UR44, 0x3 ;  /* 0x0000002c2e037c11 */ /* 0x000ff6000f8e18ff */
[----:B------:R-:W-:Y:S01]  /*6fc0*/  @P1 SHF.L.U32 R4, R91, 0x1f, RZ ;  /* 0x0000001f5b041819 */ /* 0x000fe200000006ff */
[----:B------:R-:W-:Y:S06]  /*6fd0*/  BRA.U !UP0, `(.L_x_113) ;  /* 0x0000000108247547 */ /* 0x000fec000b800000 */
[----:B------:R-:W2:Y:S01]  /*6fe0*/  S2R R0, SR_CgaCtaId ;  /* 0x0000000000007919 */ /* 0x000ea20000008800 */
[----:B------:R-:W-:Y:S01]  /*6ff0*/  IMAD.U32 R2, RZ, RZ, UR46 ;  /* 0x0000002eff027e24 */ /* 0x000fe2000f8e00ff */
[----:B------:R-:W-:Y:S04]  /*7000*/  UIADD3 UR4, UPT, UPT, UR46, 0x1, URZ ;  /* 0x000000012e047890 */ /* 0x000fe8000fffe0ff */
[----:B------:R-:W-:Y:S01]  /*7010*/  @P1 LEA R2, R2, UR44, 0x3 ;  /* 0x0000002c02021c11 */ /* 0x000fe2000f8e18ff */
[----:B------:R-:W-:Y:S04]  /*7020*/  UISETP.NE.AND UP0, UPT, UR4, 0x4, UPT ;  /* 0x000000040400788c */ /* 0x000fe8000bf05270 */
[----:B------:R-:W-:Y:S01]  /*7030*/  @P1 VIADD R5, R2, 0xb0 ;  /* 0x000000b002051836 */ /* 0x000fe20000000000 */
[----:B------:R-:W-:Y:S04]  /*7040*/  USEL UR46, UR4, URZ, UP0 ;  /* 0x000000ff042e7287 */ /* 0x000fe80008000000 */
[----:B--2---:R-:W-:Y:S04]  /*7050*/  @P1 PRMT R0, R0, 0x654, R5 ;  /* 0x0000065400001816 */ /* 0x004fe80000000005 */
[----:B------:R2:W-:Y:S04]  /*7060*/  @P1 SYNCS.ARRIVE.TRANS64.RED.A1T0 RZ, [R0+URZ], RZ ;  /* 0x000000ff00ff19a7 */ /* 0x0005e800081004ff */
.L_x_113:
[----:B------:R-:W3:Y:S01]  /*7070*/  @P1 SYNCS.PHASECHK.TRANS64.TRYWAIT P0, [R3+URZ+0x90], R4 ;  /* 0x00009004030015a7 */ /* 0x000ee200080011ff */
[----:B------:R-:W-:Y:S01]  /*7080*/  BSSY B1, `(.L_x_114) ;  /* 0x0000017000017945 */ /* 0x000fe20003800000 */
[----:B---3--:R-:W-:Y:S03]  /*7090*/  @P1 SEL R60, RZ, 0x1, !P0 ;  /* 0x00000001ff3c1807 */ /* 0x008fe60004000000 */
[----:B------:R-:W-:Y:S05]  /*70a0*/  @!P1 BRA `(.L_x_115) ;  /* 0x0000000000509947 */ /* 0x000fea0003800000 */
[----:B------:R-:W-:Y:S01]  /*70b0*/  ISETP.NE.AND P1, PT, R61, RZ, PT ;  /* 0x000000ff3d00720c */ /* 0x000fe20003f25270 */
[----:B------:R-:W-:Y:S01]  /*70c0*/  BSSY B0, `(.L_x_116) ;  /* 0x000000a000007945 */ /* 0x000fe20003800000 */
[----:B------:R-:W-:Y:S11]  /*70d0*/  ISETP.NE.AND P0, PT, R60, RZ, PT ;  /* 0x000000ff3c00720c */ /* 0x000ff60003f05270 */
[----:B------:R-:W-:Y:S04]  /*70e0*/  @P1 IMAD R4, R46, 0x2000, R47 ;  /* 0x000020002e041824 */ /* 0x000fe800078e022f */
[----:B------:R-:W-:Y:S04]  /*70f0*/  @P1 VIADD R7, R4, UR44 ;  /* 0x0000002c04071c36 */ /* 0x000fe80008000000 */
[----:B------:R-:W-:Y:S01]  /*7100*/  @P1 IMAD.IADD R2, R92, 0x1, R7 ;  /* 0x000000015c021824 */ /* 0x000fe200078e0207 */
[----:B------:R-:W-:Y:S01]  /*7110*/  @P1 IADD3 R5, PT, PT, R62, R7, RZ ;  /* 0x000000073e051210 */ /* 0x000fe20007ffe0ff */
[----:B------:R-:W-:Y:S06]  /*7120*/  @P0 BRA `(.L_x_117) ;  /* 0x00000000000c0947 */ /* 0x000fec0003800000 */
[----:B--2---:R-:W-:Y:S04]  /*7130*/  SHF.L.U32 R0, R91, 0x1f, RZ ;  /* 0x0000001f5b007819 */ /* 0x004fe800000006ff */
[----:B------:R-:W2:Y:S02]  /*7140*/  SYNCS.PHASECHK.TRANS64.TRYWAIT P0, [R3+URZ+0x90], R0 ;  /* 0x00009000030075a7 */ /* 0x000ea400080011ff */
[----:B--2---:R-:W-:Y:S05]  /*7150*/  @!P0 BRA `(.L_x_118) ;  /* 0x0000003400048947 */ /* 0x004fea0003800000 */
.L_x_117:
[----:B------:R-:W-:Y:S05]  /*7160*/  BSYNC B0 ;  /* 0x0000000000007941 */ /* 0x000fea0003800000 */
.L_x_116:
[----:B------:R-:W-:Y:S02]  /*7170*/  ISETP.NE.AND P0, PT, R61, RZ, PT ;  /* 0x000000ff3d00720c */ /* 0x000fe40003f05270 */
[----:B------:R-:W-:Y:S11]  /*7180*/  IADD3 R46, PT, PT, R46, 0x1, RZ ;  /* 0x000000012e2e7810 */ /* 0x000ff60007ffe0ff */
[----:B--2---:R-:W-:Y:S01]  /*7190*/  @P0 IMAD.IADD R0, R92, 0x1, R5 ;  /* 0x000000015c000824 */ /* 0x004fe200078e0205 */
[----:B------:R-:W-:Y:S05]  /*71a0*/  @P0 WARPSYNC.ALL ;  /* 0x0000000000000948 */ /* 0x000fea0003800000 */
[----:B------:R3:W4:Y:S04]  /*71b0*/  @P0 LDSM.16.M88.4 R48, [R4+UR44+0x400] ;  /* 0x0004002c0430083b */ /* 0x0007280008000200 */
[----:B------:R3:W2:Y:S04]  /*71c0*/  @P0 LDSM.16.M88.4 R56, [R2+0x400] ;  /* 0x000400000238083b */ /* 0x0006a80000000200 */
[----:B------:R3:W1:Y:S04]  /*71d0*/  @P0 LDSM.16.M88.4 R64, [R5+0x400] ;  /* 0x000400000540083b */ /* 0x0006680000000200 */
[----:B------:R3:W1:Y:S02]  /*71e0*/  @P0 LDSM.16.M88.4 R72, [R0+0x400] ;  /* 0x000400000048083b */ /* 0x0006640000000200 */
.L_x_115:
[----:B------:R-:W-:Y:S05]  /*71f0*/  BSYNC B1 ;  /* 0x0000000000017941 */ /* 0x000fea0003800000 */
.L_x_114:
[----:B------:R-:W-:Y:S05]  /*7200*/  VIADD R3, R39, 0x40 ;  /* 0x0000004027037836 */ /* 0x000fea0000000000 */
[----:B------:R-:W-:Y:S04]  /*7210*/  SHF.R.U32.HI R3, RZ, 0x15, R3 ;  /* 0x00000015ff037819 */ /* 0x000fe80000011603 */
[----:B------:R-:W-:Y:S11]  /*7220*/  LOP3.LUT P0, RZ, R3, 0x3, R82, 0x48, !PT ;  /* 0x0000000303ff7812 */ /* 0x000ff60007804852 */
[----:B------:R-:W-:Y:S02]  /*7230*/  @!UPT UIADD3 URZ, UPT, UPT, URZ, URZ, URZ ;  /* 0x000000fffffff290 */ /* 0x000fe4000fffe0ff */
[----:B------:R-:W-:Y:S05]  /*7240*/  @!P0 BRA `(.L_x_119) ;  /* 0x0000000000408947 */ /* 0x000fea0003800000 */
[----:B------:R-:W5:Y:S01]  /*7250*/  LDCU.64 UR8, c[0x4][0x70] ;  /* 0x01000e00ff0877ac */ /* 0x000f620008000a00 */
[----:B------:R-:W-:Y:S01]  /*7260*/  MOV R3, 0x0 ;  /* 0x0000000000037802 */ /* 0x000fe20000000f00 */
[----:B------:R-:W-:Y:S02]  /*7270*/  HFMA2 R12, -RZ, RZ, 0, 5.9604644775390625e-08 ;  /* 0x00000001ff0c7431 */ /* 0x000fe400000001ff */
[----:B------:R-:W-:Y:S02]  /*7280*/  IMAD.MOV.U32 R8, RZ, RZ, 0x192 ;  /* 0x00000192ff087424 */ /* 0x000fe400078e00ff */
[----:B------:R-:W-:Y:S01]  /*7290*/  IMAD.MOV.U32 R13, RZ, RZ, RZ ;  /* 0x000000ffff0d7224 */ /* 0x000fe200078e00ff */
[----:B------:R-:W2:Y:S01]  /*72a0*/  LDCU.64 UR6, c[0x4][0x78] ;  /* 0x01000f00ff0677ac */ /* 0x000ea20008000a00 */
[----:B---3--:R-:W3:Y:S01]  /*72b0*/  LDC.64 R2, c[0x4][R3] ;  /* 0x0100000003027b82 */ /* 0x008ee20000000a00 */
[----:B------:R-:W4:Y:S01]  /*72c0*/  LDCU.64 UR4, c[0x4][0x10] ;  /* 0x01000200ff0477ac */ /* 0x000f220008000a00 */
[----:B-----5:R-:W-:Y:S01]  /*72d0*/  MOV R5, UR9 ;  /* 0x0000000900057c02 */ /* 0x020fe20008000f00 */
[----:B------:R-:W-:Y:S01]  /*72e0*/  IMAD.U32 R4, RZ, RZ, UR8 ;  /* 0x00000008ff047e24 */ /* 0x000fe2000f8e00ff */
[----:B--2---:R-:W-:Y:S01]  /*72f0*/  MOV R7, UR7 ;  /* 0x0000000700077c02 */ /* 0x004fe20008000f00 */
[----:B------:R-:W-:Y:S01]  /*7300*/  IMAD.U32 R6, RZ, RZ, UR6 ;  /* 0x00000006ff067e24 */ /* 0x000fe2000f8e00ff */
[----:B----4-:R-:W-:Y:S01]  /*7310*/  MOV R11, UR5 ;  /* 0x00000005000b7c02 */ /* 0x010fe20008000f00 */
[----:B------:R-:W-:Y:S02]  /*7320*/  IMAD.U32 R10, RZ, RZ, UR4 ;  /* 0x00000004ff0a7e24 */ /* 0x000fe4000f8e00ff */
[----:B------:R-:W-:Y:S07]  /*7330*/  LEPC R20, `(.L_x_119) ;  /* 0x000000001014794e */ /* 0x000fee0000000000 */
[----:B-1-3--:R-:W-:Y:S05]  /*7340*/  CALL.ABS.NOINC R2 ;  /* 0x0000000002007343 */ /* 0x00afea0003c00000 */
.L_x_119:
[C---:B----4-:R-:W-:Y:S01]  /*7350*/  SHF.L.U32 R40, R48.reuse, 0x10, RZ ;  /* 0x0000001030287819 */ /* 0x050fe200000006ff */
[----:B------:R-:W-:Y:S05]  /*7360*/  WARPSYNC.ALL ;  /* 0x0000000000007948 */ /* 0x000fea0003800000 */
[----:B------:R-:W-:Y:S01]  /*7370*/  R2UR UR4, R39 ;  /* 0x00000000270472ca */ /* 0x000fe200000e0000 */
[----:B------:R-:W4:Y:S01]  /*7380*/  S2R R101, SR_CgaCtaId ;  /* 0x0000000000657919 */ /* 0x000f220000008800 */
[----:B------:R-:W-:Y:S01]  /*7390*/  LOP3.LUT R43, R48, 0xffff0000, RZ, 0xc0, !PT ;  /* 0xffff0000302b7812 */ /* 0x000fe200078ec0ff */
[----:B------:R-:W-:Y:S01]  /*73a0*/  BSSY.RECONVERGENT B0, `(.L_x_120) ;  /* 0x000008e000007945 */ /* 0x000fe20003800200 */
[----:B------:R-:W-:Y:S02]  /*73b0*/  LOP3.LUT R42, R49, 0xffff0000, RZ, 0xc0, !PT ;  /* 0xffff0000312a7812 */ /* 0x000fe400078ec0ff */
[----:B------:R-:W-:Y:S02]  /*73c0*/  LOP3.LUT R44, R50, 0xffff0000, RZ, 0xc0, !PT ;  /* 0xffff0000322c7812 */ /* 0x000fe400078ec0ff */
[----:B--2---:R-:W-:Y:S02]  /*73d0*/  SHF.L.U32 R45, R59, 0x10, RZ ;  /* 0x000000103b2d7819 */ /* 0x004fe400000006ff */
[----:B------:R-:W-:Y:S02]  /*73e0*/  ISETP.NE.AND P6, PT, R95, RZ, PT ;  /* 0x000000ff5f00720c */ /* 0x000fe40003fc5270 */
[----:B------:R-:W-:Y:S01]  /*73f0*/  ISETP.NE.AND P0, PT, R94, RZ, PT ;  /* 0x000000ff5e00720c */ /* 0x000fe20003f05270 */
[----:B---3--:R-:W2:Y:S01]  /*7400*/  LDTM.16dp256bit.x8 R4, tmem[UR4+0x40] ;  /* 0x00004004000479ee */ /* 0x008ea200081a0000 */
[----:B------:R-:W-:Y:S09]  /*7410*/  MOV R63, UR46 ;  /* 0x0000002e003f7c02 */ /* 0x000ff20008000f00 */
[----:B------:R-:W-:Y:S02]  /*7420*/  @P6 LEA R63, R63, UR44, 0x3 ;  /* 0x0000002c3f3f6c11 */ /* 0x000fe4000f8e18ff */
[----:B-1----:R-:W-:Y:S02]  /*7430*/  @P6 SHF.L.U32 R108, R91, 0x1f, RZ ;  /* 0x0000001f5b6c6819 */ /* 0x002fe400000006ff */
[----:B------:R-:W-:Y:S02]  /*7440*/  @P6 IADD3 R102, PT, PT, R63, 0xb0, RZ ;  /* 0x000000b03f666810 */ /* 0x000fe40007ffe0ff */
[----:B------:R-:W-:Y:S02]  /*7450*/  LEA R63, R46, UR44, 0x3 ;  /* 0x0000002c2e3f7c11 */ /* 0x000fe4000f8e18ff */
[----:B----4-:R-:W-:Y:S01]  /*7460*/  @P6 PRMT R102, R101, 0x654, R102 ;  /* 0x0000065465666816 */ /* 0x010fe20000000066 */
[C---:B--2---:R-:W-:Y:S01]  /*7470*/  FMUL R0, R38.reuse, R4 ;  /* 0x0000000426007220 */ /* 0x044fe20000400000 */
[C---:B------:R-:W-:Y:S01]  /*7480*/  FMUL R2, R38.reuse, R5 ;  /* 0x0000000526027220 */ /* 0x040fe20000400000 */
[C---:B------:R-:W-:Y:S01]  /*7490*/  FMUL R3, R38.reuse, R6 ;  /* 0x0000000626037220 */ /* 0x040fe20000400000 */
[C---:B------:R-:W-:Y:S01]  /*74a0*/  FMUL R7, R38.reuse, R7 ;  /* 0x0000000726077220 */ /* 0x040fe20000400000 */
[----:B------:R-:W-:Y:S01]  /*74b0*/  FFMA R0, R41, R40, R0 ;  /* 0x0000002829007223 */ /* 0x000fe20000000000 */
[----:B------:R-:W-:Y:S01]  /*74c0*/  SHF.L.U32 R40, R49, 0x10, RZ ;  /* 0x0000001031287819 */ /* 0x000fe200000006ff */
[----:B------:R-:W-:Y:S01]  /*74d0*/  FFMA R2, R41, R43, R2 ;  /* 0x0000002b29027223 */ /* 0x000fe20000000002 */
[----:B------:R-:W-:Y:S01]  /*74e0*/  SHF.L.U32 R43, R51, 0x10, RZ ;  /* 0x00000010332b7819 */ /* 0x000fe200000006ff */
[C---:B------:R-:W-:Y:S01]  /*74f0*/  FMUL R4, R38.reuse, R8 ;  /* 0x0000000826047220 */ /* 0x040fe20000400000 */
[----:B------:R-:W-:Y:S01]  /*7500*/  FMUL R5, R38, R9 ;  /* 0x0000000926057220 */ /* 0x000fe20000400000 */
[C---:B------:R-:W-:Y:S01]  /*7510*/  FFMA R3, R41.reuse, R40, R3 ;  /* 0x0000002829037223 */ /* 0x040fe20000000003 */
[----:B------:R-:W-:Y:S01]  /*7520*/  SHF.L.U32 R40, R50, 0x10, RZ ;  /* 0x0000001032287819 */ /* 0x000fe200000006ff */
[----:B------:R-:W-:Y:S01]  /*7530*/  FFMA R7, R41, R42, R7 ;  /* 0x0000002a29077223 */ /* 0x000fe20000000007 */
[----:B------:R-:W-:Y:S01]  /*7540*/  LOP3.LUT R42, R51, 0xffff0000, RZ, 0xc0, !PT ;  /* 0xffff0000332a7812 */ /* 0x000fe200078ec0ff */
[----:B------:R-:W-:Y:S01]  /*7550*/  FMUL R6, R38, R10 ;  /* 0x0000000a26067220 */ /* 0x000fe20000400000 */
[----:B------:R-:W-:Y:S01]  /*7560*/  F2FP.BF16.F32.PACK_AB R52, R2, R0 ;  /* 0x000000000234723e */ /* 0x000fe200000010ff */
        /* <DEDUP_REMOVED lines=18> */
[C---:B------:R-:W-:Y:S01]  /*7690*/  LOP3.LUT R42, R58.reuse, 0xffff0000, RZ, 0xc0, !PT ;  /* 0xffff00003a2a7812 */ /* 0x040fe200078ec0ff */
[----:B------:R-:W-:Y:S01]  /*76a0*/  FFMA R10, R41, R43, R10 ;  /* 0x0000002b290a7223 */ /* 0x000fe2000000000a */
[----:B------:R-:W-:Y:S01]  /*76b0*/  SHF.L.U32 R43, R58, 0x10, RZ ;  /* 0x000000103a2b7819 */ /* 0x000fe200000006ff */
[C---:B------:R-:W-:Y:S01]  /*76c0*/  FMUL R15, R38.reuse, R15 ;  /* 0x0000000f260f7220 */ /* 0x040fe20000400000 */
[----:B------:R-:W-:Y:S01]  /*76d0*/  F2FP.BF16.F32.PACK_AB R68, R9, R8 ;  /* 0x000000080944723e */ /* 0x000fe200000010ff */
[C---:B------:R-:W-:Y:S01]  /*76e0*/  FMUL R12, R38.reuse, R16 ;  /* 0x00000010260c7220 */ /* 0x040fe20000400000 */
[----:B------:R-:W-:Y:S01]  /*76f0*/  FMUL R13, R38, R17 ;  /* 0x00000011260d7220 */ /* 0x000fe20000400000 */
[----:B------:R-:W-:Y:S01]  /*7700*/  FFMA R15, R41, R40, R15 ;  /* 0x00000028290f7223 */ /* 0x000fe2000000000f */
[----:B------:R-:W-:Y:S01]  /*7710*/  LOP3.LUT R40, R59, 0xffff0000, RZ, 0xc0, !PT ;  /* 0xffff00003b287812 */ /* 0x000fe200078ec0ff */
[----:B------:R-:W-:Y:S01]  /*7720*/  FFMA R12, R41, R43, R12 ;  /* 0x0000002b290c7223 */ /* 0x000fe2000000000c */
[----:B------:R-:W-:Y:S01]  /*7730*/  SHF.L.U32 R43, R64, 0x10, RZ ;  /* 0x00000010402b7819 */ /* 0x000fe200000006ff */
[----:B------:R-:W-:Y:S01]  /*7740*/  FMUL R14, R38, R18 ;  /* 0x00000012260e7220 */ /* 0x000fe20000400000 */
[----:B------:R-:W-:Y:S01]  /*7750*/  F2FP.BF16.F32.PACK_AB R69, R15, R10 ;  /* 0x0000000a0f45723e */ /* 0x000fe200000010ff */
[----:B------:R-:W-:Y:S01]  /*7760*/  FFMA R13, R41, R42, R13 ;  /* 0x0000002a290d7223 */ /* 0x000fe2000000000d */
[----:B------:R-:W-:Y:S01]  /*7770*/  LOP3.LUT R42, R64, 0xffff0000, RZ, 0xc0, !PT ;  /* 0xffff0000402a7812 */ /* 0x000fe200078ec0ff */
[C---:B------:R-:W-:Y:S01]  /*7780*/  FMUL R19, R38.reuse, R19 ;  /* 0x0000001326137220 */ /* 0x040fe20000400000 */
[C---:B------:R-:W-:Y:S01]  /*7790*/  FMUL R16, R38.reuse, R20 ;  /* 0x0000001426107220 */ /* 0x040fe20000400000 */
[C---:B------:R-:W-:Y:S01]  /*77a0*/  FMUL R17, R38.reuse, R21 ;  /* 0x0000001526117220 */ /* 0x040fe20000400000 */
[----:B------:R-:W-:Y:S01]  /*77b0*/  F2FP.BF16.F32.PACK_AB R70, R13, R12 ;  /* 0x0000000c0d46723e */ /* 0x000fe200000010ff */
[----:B------:R-:W-:Y:S01]  /*77c0*/  FFMA R14, R41, R45, R14 ;  /* 0x0000002d290e7223 */ /* 0x000fe2000000000e */
[----:B------:R-:W-:Y:S01]  /*77d0*/  SHF.L.U32 R45, R65, 0x10, RZ ;  /* 0x00000010412d7819 */ /* 0x000fe200000006ff */
[----:B------:R1:W-:Y:S01]  /*77e0*/  STSM.16.M88.4 [R97+0x2400], R52 ;  /* 0x0024003461007844 */ /* 0x0003e20000000200 */
[----:B------:R-:W-:Y:S01]  /*77f0*/  FFMA R19, R41, R40, R19 ;  /* 0x0000002829137223 */ /* 0x000fe20000000013 */
[----:B------:R-:W-:Y:S01]  /*7800*/  LOP3.LUT R40, R65, 0xffff0000, RZ, 0xc0, !PT ;  /* 0xffff000041287812 */ /* 0x000fe200078ec0ff */
[----:B------:R-:W-:Y:S01]  /*7810*/  FFMA R16, R41, R43, R16 ;  /* 0x0000002b29107223 */ /* 0x000fe20000000010 */
[----:B------:R-:W-:Y:S01]  /*7820*/  SHF.L.U32 R43, R67, 0x10, RZ ;  /* 0x00000010432b7819 */ /* 0x000fe200000006ff */
[----:B------:R-:W-:Y:S01]  /*7830*/  FMUL R18, R38, R22 ;  /* 0x0000001626127220 */ /* 0x000fe20000400000 */
[----:B------:R-:W-:Y:S01]  /*7840*/  F2FP.BF16.F32.PACK_AB R71, R19, R14 ;  /* 0x0000000e1347723e */ /* 0x000fe200000010ff */
[C---:B------:R-:W-:Y:S01]  /*7850*/  FFMA R17, R41.reuse, R42, R17 ;  /* 0x0000002a29117223 */ /* 0x040fe20000000011 */
[----:B------:R-:W-:Y:S01]  /*7860*/  SHF.L.U32 R42, R66, 0x10, RZ ;  /* 0x00000010422a7819 */ /* 0x000fe200000006ff */
[C---:B------:R-:W-:Y:S01]  /*7870*/  FMUL R23, R38.reuse, R23 ;  /* 0x0000001726177220 */ /* 0x040fe20000400000 */
[----:B------:R-:W-:Y:S01]  /*7880*/  FMUL R20, R38, R24 ;  /* 0x0000001826147220 */ /* 0x000fe20000400000 */
[----:B------:R-:W-:Y:S01]  /*7890*/  FFMA R18, R41, R45, R18 ;  /* 0x0000002d29127223 */ /* 0x000fe20000000012 */
[----:B------:R-:W-:Y:S01]  /*78a0*/  SHF.L.U32 R45, R75, 0x10, RZ ;  /* 0x000000104b2d7819 */ /* 0x000fe200000006ff */
[C---:B------:R-:W-:Y:S01]  /*78b0*/  FFMA R23, R41.reuse, R40, R23 ;  /* 0x0000002829177223 */ /* 0x040fe20000000017 */
[----:B------:R-:W-:Y:S01]  /*78c0*/  LOP3.LUT R40, R66, 0xffff0000, RZ, 0xc0, !PT ;  /* 0xffff000042287812 */ /* 0x000fe200078ec0ff */
[----:B------:R-:W-:Y:S01]  /*78d0*/  FFMA R20, R41, R42, R20 ;  /* 0x0000002a29147223 */ /* 0x000fe20000000014 */
[----:B------:R-:W-:Y:S01]  /*78e0*/  LOP3.LUT R42, R67, 0xffff0000, RZ, 0xc0, !PT ;  /* 0xffff0000432a7812 */ /* 0x000fe200078ec0ff */
[C---:B------:R-:W-:Y:S01]  /*78f0*/  FMUL R21, R38.reuse, R25 ;  /* 0x0000001926157220 */ /* 0x040fe20000400000 */
[C---:B------:R-:W-:Y:S01]  /*7900*/  FMUL R22, R38.reuse, R26 ;  /* 0x0000001a26167220 */ /* 0x040fe20000400000 */
[C---:B------:R-:W-:Y:S01]  /*7910*/  FMUL R27, R38.reuse, R27 ;  /* 0x0000001b261b7220 */ /* 0x040fe20000400000 */
[----:B------:R-:W-:Y:S01]  /*7920*/  FMUL R24, R38, R28 ;  /* 0x0000001c26187220 */ /* 0x000fe20000400000 */
[C---:B------:R-:W-:Y:S01]  /*7930*/  FFMA R21, R41.reuse, R40, R21 ;  /* 0x0000002829157223 */ /* 0x040fe20000000015 */
[C---:B------:R-:W-:Y:S01]  /*7940*/  SHF.L.U32 R40, R72.reuse, 0x10, RZ ;  /* 0x0000001048287819 */ /* 0x040fe200000006ff */
[----:B------:R-:W-:Y:S01]  /*7950*/  FFMA R22, R41, R43, R22 ;  /* 0x0000002b29167223 */ /* 0x000fe20000000016 */
[----:B------:R-:W-:Y:S01]  /*7960*/  SHF.L.U32 R43, R73, 0x10, RZ ;  /* 0x00000010492b7819 */ /* 0x000fe200000006ff */
[----:B------:R2:W-:Y:S01]  /*7970*/  STSM.16.M88.4 [R96+0x2400], R68 ;  /* 0x0024004460007844 */ /* 0x0005e20000000200 */
[C---:B------:R-:W-:Y:S01]  /*7980*/  FFMA R27, R41.reuse, R42, R27 ;  /* 0x0000002a291b7223 */ /* 0x040fe2000000001b */
[----:B------:R-:W-:Y:S01]  /*7990*/  LOP3.LUT R42, R72, 0xffff0000, RZ, 0xc0, !PT ;  /* 0xffff0000482a7812 */ /* 0x000fe200078ec0ff */
[C---:B------:R-:W-:Y:S01]  /*79a0*/  FMUL R25, R38.reuse, R29 ;  /* 0x0000001d26197220 */ /* 0x040fe20000400000 */
[C---:B------:R-:W-:Y:S01]  /*79b0*/  FMUL R26, R38.reuse, R30 ;  /* 0x0000001e261a7220 */ /* 0x040fe20000400000 */
[----:B------:R-:W-:Y:S01]  /*79c0*/  FFMA R24, R41, R40, R24 ;  /* 0x0000002829187223 */ /* 0x000fe20000000018 */
[----:B------:R-:W-:Y:S01]  /*79d0*/  LOP3.LUT R40, R73, 0xffff0000, RZ, 0xc0, !PT ;  /* 0xffff000049287812 */ /* 0x000fe200078ec0ff */
[C---:B------:R-:W-:Y:S01]  /*79e0*/  FFMA R25, R41.reuse, R42, R25 ;  /* 0x0000002a29197223 */ /* 0x040fe20000000019 */
[C---:B------:R-:W-:Y:S01]  /*79f0*/  FFMA R26, R41.reuse, R43, R26 ;  /* 0x0000002b291a7223 */ /* 0x040fe2000000001a */
[----:B------:R-:W-:Y:S01]  /*7a00*/  FMUL R31, R38, R31 ;  /* 0x0000001f261f7220 */ /* 0x000fe20000400000 */
[----:B------:R-:W-:Y:S01]  /*7a10*/  SHF.L.U32 R43, R74, 0x10, RZ ;  /* 0x000000104a2b7819 */ /* 0x000fe200000006ff */
[----:B------:R-:W-:Y:S01]  /*7a20*/  FMUL R28, R38, R32 ;  /* 0x00000020261c7220 */ /* 0x000fe20000400000 */
[----:B------:R-:W-:Y:S01]  /*7a30*/  LOP3.LUT R42, R74, 0xffff0000, RZ, 0xc0, !PT ;  /* 0xffff00004a2a7812 */ /* 0x000fe200078ec0ff */
[C---:B------:R-:W-:Y:S01]  /*7a40*/  FMUL R29, R38.reuse, R33 ;  /* 0x00000021261d7220 */ /* 0x040fe20000400000 */
[C---:B------:R-:W-:Y:S01]  /*7a50*/  FMUL R30, R38.reuse, R34 ;  /* 0x00000022261e7220 */ /* 0x040fe20000400000 */
[C---:B------:R-:W-:Y:S01]  /*7a60*/  FFMA R31, R41.reuse, R40, R31 ;  /* 0x00000028291f7223 */ /* 0x040fe2000000001f */
[----:B------:R-:W-:Y:S01]  /*7a70*/  FMUL R35, R38, R35 ;  /* 0x0000002326237220 */ /* 0x000fe20000400000 */
[C---:B------:R-:W-:Y:S01]  /*7a80*/  FFMA R28, R41.reuse, R43, R28 ;  /* 0x0000002b291c7223 */ /* 0x040fe2000000001c */
[C---:B------:R-:W-:Y:S01]  /*7a90*/  FFMA R29, R41.reuse, R42, R29 ;  /* 0x0000002a291d7223 */ /* 0x040fe2000000001d */
[C---:B------:R-:W-:Y:S01]  /*7aa0*/  FFMA R30, R41.reuse, R45, R30 ;  /* 0x0000002d291e7223 */ /* 0x040fe2000000001e */
[----:B------:R-:W-:Y:S01]  /*7ab0*/  FFMA R35, R41, R44, R35 ;  /* 0x0000002c29237223 */ /* 0x000fe20000000023 */
[----:B-1----:R-:W-:Y:S02]  /*7ac0*/  F2FP.BF16.F32.PACK_AB R52, R17, R16 ;  /* 0x000000101134723e */ /* 0x002fe400000010ff */
[----:B------:R-:W-:Y:S02]  /*7ad0*/  F2FP.BF16.F32.PACK_AB R53, R23, R18 ;  /* 0x000000121735723e */ /* 0x000fe400000010ff */
[----:B------:R-:W-:Y:S02]  /*7ae0*/  F2FP.BF16.F32.PACK_AB R54, R21, R20 ;  /* 0x000000141536723e */ /* 0x000fe400000010ff */
[----:B------:R-:W-:Y:S02]  /*7af0*/  F2FP.BF16.F32.PACK_AB R55, R27, R22 ;  /* 0x000000161b37723e */ /* 0x000fe400000010ff */
[----:B------:R-:W-:Y:S02]  /*7b00*/  F2FP.BF16.F32.PACK_AB R104, R25, R24 ;  /* 0x000000181968723e */ /* 0x000fe400000010ff */
[----:B------:R-:W-:Y:S01]  /*7b10*/  F2FP.BF16.F32.PACK_AB R105, R31, R26 ;  /* 0x0000001a1f69723e */ /* 0x000fe200000010ff */
[----:B------:R2:W-:Y:S01]  /*7b20*/  STSM.16.M88.4 [R99+0x2000], R52 ;  /* 0x0020003463007844 */ /* 0x0005e20000000200 */
[----:B------:R-:W-:Y:S02]  /*7b30*/  F2FP.BF16.F32.PACK_AB R106, R29, R28 ;  /* 0x0000001c1d6a723e */ /* 0x000fe400000010ff */
[----:B------:R-:W-:Y:S05]  /*7b40*/  F2FP.BF16.F32.PACK_AB R107, R35, R30 ;  /* 0x0000001e236b723e */ /* 0x000fea00000010ff */
[----:B------:R2:W-:Y:S01]  /*7b50*/  STSM.16.M88.4 [R100+0x2000], R104 ;  /* 0x0020006864007844 */ /* 0x0005e20000000200 */
[----:B------:R-:W-:Y:S01]  /*7b60*/  @!PT LDS RZ, [RZ] ;  /* 0x00000000fffff984 */ /* 0x000fe20000000800 */
[----:B------:R-:W-:Y:S01]  /*7b70*/  @!PT LDS RZ, [RZ] ;  /* 0x00000000fffff984 */ /* 0x000fe20000000800 */
[----:B------:R-:W-:Y:S01]  /*7b80*/  @!PT LDS RZ, [RZ] ;  /* 0x00000000fffff984 */ /* 0x000fe20000000800 */
[----:B------:R-:W-:Y:S01]  /*7b90*/  @!PT LDS RZ, [RZ] ;  /* 0x00000000fffff984 */ /* 0x000fe20000000800 */
[----:B------:R1:W-:Y:S07]  /*7ba0*/  MEMBAR.ALL.CTA ;  /* 0x0000000000007992 */ /* 0x0003ee0000008000 */
[----:B-1----:R-:W1:Y:S02]  /*7bb0*/  FENCE.VIEW.ASYNC.S ;  /* 0x00000000000073c6 */ /* 0x002e640000000000 */
[----:B-1----:R-:W-:Y:S06]  /*7bc0*/  BAR.SYNC.DEFER_BLOCKING 0x1, 0x80 ;  /* 0x0042000000007b1d */ /* 0x002fec0000010000 */
[----:B------:R-:W-:Y:S05]  /*7bd0*/  @P0 BRA `(.L_x_121) ;  /* 0x0000000000280947 */ /* 0x000fea0003800000 */
[----:B------:R-:W1:Y:S01]  /*7be0*/  LDCU.64 UR6, c[0x0][0x348] ;  /* 0x00006900ff0677ac */ /* 0x000e620008000a00 */
[----:B------:R-:W-:Y:S02]  /*7bf0*/  UIADD3 UR9, UPT, UPT, UR49, 0x40, URZ ;  /* 0x0000004031097890 */ /* 0x000fe4000fffe0ff */
[----:B------:R-:W-:Y:S01]  /*7c00*/  UIADD3 UR8, UPT, UPT, UR44, 0x2400, URZ ;  /* 0x000024002c087890 */ /* 0x000fe2000fffe0ff */
[----:B------:R-:W-:Y:S01]  /*7c10*/  UMOV UR10, UR50 ;  /* 0x00000032000a7c82 */ /* 0x000fe20008000000 */
[----:B------:R-:W-:Y:S01]  /*7c20*/  UMOV UR11, UR36 ;  /* 0x00000024000b7c82 */ /* 0x000fe20008000000 */
[----:B-1----:R-:W-:Y:S04]  /*7c30*/  UIADD3 UR4, UP0, UPT, UR6, 0x680, URZ ;  /* 0x0000068006047890 */ /* 0x002fe8000ff1e0ff */
[----:B------:R-:W-:Y:S09]  /*7c40*/  UIADD3.X UR5, UPT, UPT, URZ, UR7, URZ, UP0, !UPT ;  /* 0x00000007ff057290 */ /* 0x000ff200087fe4ff */
[----:B------:R1:W-:Y:S01]  /*7c50*/  UTMASTG.3D [UR8], [UR4] ;  /* 0x00000008040073b5 */ /* 0x0003e20008010000 */
[----:B------:R0:W-:Y:S01]  /*7c60*/  UTMACMDFLUSH ;  /* 0x00000000000079b7 */ /* 0x0001e20000000000 */
[----:B-1----:R-:W-:Y:S04]  /*7c70*/  DEPBAR.LE SB0, 0x1 ;  /* 0x000080400000791a */ /* 0x002fe80000000000 */
.L_x_121:
[----:B------:R-:W-:Y:S05]  /*7c80*/  BSYNC.RECONVERGENT B0 ;  /* 0x0000000000007941 */ /* 0x000fea0003800200 */
.L_x_120:
[----:B------:R-:W-:Y:S01]  /*7c90*/  BAR.SYNC.DEFER_BLOCKING 0x1, 0x80 ;  /* 0x0042000000007b1d */ /* 0x000fe20000010000 */
[----:B------:R-:W-:Y:S04]  /*7ca0*/  UIADD3 UR4, UPT, UPT, UR46, 0x1, URZ ;  /* 0x000000012e047890 */ /* 0x000fe8000fffe0ff */
[----:B------:R-:W-:Y:S04]  /*7cb0*/  UISETP.NE.AND UP0, UPT, UR4, 0x4, UPT ;  /* 0x000000040400788c */ /* 0x000fe8000bf05270 */
[----:B------:R-:W-:Y:S01]  /*7cc0*/  USEL UR45, UR4, URZ, UP0 ;  /* 0x000000ff042d7287 */ /* 0x000fe20008000000 */
[----:B------:R1:W-:Y:S01]  /*7cd0*/  @P6 SYNCS.ARRIVE.TRANS64.RED.A1T0 RZ, [R102+URZ], RZ ;  /* 0x000000ff66ff69a7 */ /* 0x0003e200081004ff */
[----:B------:R-:W-:Y:S01]  /*7ce0*/  BSSY B1, `(.L_x_122) ;  /* 0x0000018000017945 */ /* 0x000fe20003800000 */
[----:B------:R-:W3:Y:S02]  /*7cf0*/  @P6 SYNCS.PHASECHK.TRANS64.TRYWAIT P0, [R63+URZ+0x90], R108 ;  /* 0x0000906c3f0065a7 */ /* 0x000ee400080011ff */
[----:B---3--:R-:W-:Y:S01]  /*7d00*/  @P6 SEL R60, RZ, 0x1, !P0 ;  /* 0x00000001ff3c6807 */ /* 0x008fe20004000000 */
[----:B-1----:R-:W-:Y:S06]  /*7d10*/  @!P6 BRA `(.L_x_123) ;  /* 0x000000000050e947 */ /* 0x002fec0003800000 */
        /* <DEDUP_REMOVED lines=8> */
[----:B------:R-:W-:Y:S04]  /*7da0*/  SHF.L.U32 R4, R91, 0x1f, RZ ;  /* 0x0000001f5b047819 */ /* 0x000fe800000006ff */
[----:B------:R-:W1:Y:S02]  /*7db0*/  SYNCS.PHASECHK.TRANS64.TRYWAIT P0, [R63+URZ+0x90], R4 ;  /* 0x000090043f0075a7 */ /* 0x000e6400080011ff */
[----:B-1----:R-:W-:Y:S05]  /*7dc0*/  @!P0 BRA `(.L_x_126) ;  /* 0x0000002400fc8947 */ /* 0x002fea0003800000 */
.L_x_125:
[----:B------:R-:W-:Y:S05]  /*7dd0*/  BSYNC B0 ;  /* 0x0000000000007941 */ /* 0x000fea0003800000 */
.L_x_124:
[----:B------:R-:W-:Y:S02]  /*7de0*/  ISETP.NE.AND P0, PT, R61, RZ, PT ;  /* 0x000000ff3d00720c */ /* 0x000fe40003f05270 */
[----:B------:R-:W-:Y:S11]  /*7df0*/  IADD3 R46, PT, PT, R46, 0x1, RZ ;  /* 0x000000012e2e7810 */ /* 0x000ff60007ffe0ff */
[----:B-1----:R-:W-:Y:S01]  /*7e00*/  @P0 IMAD.IADD R4, R92, 0x1, R3 ;  /* 0x000000015c040824 */ /* 0x002fe200078e0203 */
[----:B------:R-:W-:Y:S05]  /*7e10*/  @P0 WARPSYNC.ALL ;  /* 0x0000000000000948 */ /* 0x000fea0003800000 */
[----:B------:R1:W3:Y:S04]  /*7e20*/  @P0 LDSM.16.M88.4 R48, [R2+UR44+0x400] ;  /* 0x0004002c0230083b */ /* 0x0002e80008000200 */
[----:B------:R1:W4:Y:S04]  /*7e30*/  @P0 LDSM.16.M88.4 R56, [R0+0x400] ;  /* 0x000400000038083b */ /* 0x0003280000000200 */
[----:B------:R1:W1:Y:S04]  /*7e40*/  @P0 LDSM.16.M88.4 R64, [R3+0x400] ;  /* 0x000400000340083b */ /* 0x0002680000000200 */
[----:B------:R1:W1:Y:S02]  /*7e50*/  @P0 LDSM.16.M88.4 R72, [R4+0x400] ;  /* 0x000400000448083b */ /* 0x0002640000000200 */
.L_x_123:
[----:B------:R-:W-:Y:S05]  /*7e60*/  BSYNC B1 ;  /* 0x0000000000017941 */ /* 0x000fea0003800000 */
.L_x_122:
[----:B-1----:R-:W-:Y:S05]  /*7e70*/  VIADD R3, R39, 0x80 ;  /* 0x0000008027037836 */ /* 0x002fea0000000000 */
[----:B------:R-:W-:Y:S04]  /*7e80*/  SHF.R.U32.HI R3, RZ, 0x15, R3 ;  /* 0x00000015ff037819 */ /* 0x000fe80000011603 */
[----:B------:R-:W-:Y:S11]  /*7e90*/  LOP3.LUT P0, RZ, R3, 0x3, R82, 0x48, !PT ;  /* 0x0000000303ff7812 */ /* 0x000ff60007804852 */
[----:B------:R-:W-:Y:S02]  /*7ea0*/  @!UPT UIADD3 URZ, UPT, UPT, URZ, URZ, URZ ;  /* 0x000000fffffff290 */ /* 0x000fe4000fffe0ff */
[----:B------:R-:W-:Y:S05]  /*7eb0*/  @!P0 BRA `(.L_x_127) ;  /* 0x0000000000408947 */ /* 0x000fea0003800000 */
[----:B------:R-:W1:Y:S01]  /*7ec0*/  LDCU.64 UR8, c[0x4][0x70] ;  /* 0x01000e00ff0877ac */ /* 0x000e620008000a00 */
[----:B------:R-:W-:Y:S01]  /*7ed0*/  MOV R3, 0x0 ;  /* 0x0000000000037802 */ /* 0x000fe20000000f00 */
[----:B------:R-:W-:Y:S02]  /*7ee0*/  HFMA2 R12, -RZ, RZ, 0, 5.9604644775390625e-08 ;  /* 0x00000001ff0c7431 */ /* 0x000fe400000001ff */
[----:B------:R-:W-:Y:S02]  /*7ef0*/  IMAD.MOV.U32 R8, RZ, RZ, 0x192 ;  /* 0x00000192ff087424 */ /* 0x000fe400078e00ff */
[----:B------:R-:W-:Y:S01]  /*7f00*/  IMAD.MOV.U32 R13, RZ, RZ, RZ ;  /* 0x000000ffff0d7224 */ /* 0x000fe200078e00ff */
[----:B------:R-:W5:Y:S01]  /*7f10*/  LDCU.64 UR6, c[0x4][0x78] ;  /* 0x01000f00ff0677ac */ /* 0x000f620008000a00 */
[----:B------:R-:W2:Y:S01]  /*7f20*/  LDC.64 R2, c[0x4][R3] ;  /* 0x0100000003027b82 */ /* 0x000ea20000000a00 */
[----:B------:R-:W3:Y:S01]  /*7f30*/  LDCU.64 UR4, c[0x4][0x10] ;  /* 0x01000200ff0477ac */ /* 0x000ee20008000a00 */
[----:B-1----:R-:W-:Y:S01]  /*7f40*/  MOV R5, UR9 ;  /* 0x0000000900057c02 */ /* 0x002fe20008000f00 */
[----:B------:R-:W-:Y:S01]  /*7f50*/  IMAD.U32 R4, RZ, RZ, UR8 ;  /* 0x00000008ff047e24 */ /* 0x000fe2000f8e00ff */
[----:B-----5:R-:W-:Y:S01]  /*7f60*/  MOV R7, UR7 ;  /* 0x0000000700077c02 */ /* 0x020fe20008000f00 */
[----:B------:R-:W-:Y:S01]  /*7f70*/  IMAD.U32 R6, RZ, RZ, UR6 ;  /* 0x00000006ff067e24 */ /* 0x000fe2000f8e00ff */
[----:B---3--:R-:W-:Y:S01]  /*7f80*/  MOV R11, UR5 ;  /* 0x00000005000b7c02 */ /* 0x008fe20008000f00 */
[----:B------:R-:W-:Y:S02]  /*7f90*/  IMAD.U32 R10, RZ, RZ, UR4 ;  /* 0x00000004ff0a7e24 */ /* 0x000fe4000f8e00ff */
[----:B------:R-:W-:Y:S07]  /*7fa0*/  LEPC R20, `(.L_x_127) ;  /* 0x000000001014794e */ /* 0x000fee0000000000 */
[----:B--2-4-:R-:W-:Y:S05]  /*7fb0*/  CALL.ABS.NOINC R2 ;  /* 0x0000000002007343 */ /* 0x014fea0003c00000 */
.L_x_127:
[C---:B---3--:R-:W-:Y:S01]  /*7fc0*/  SHF.L.U32 R40, R48.reuse, 0x10, RZ ;  /* 0x0000001030287819 */ /* 0x048fe200000006ff */
[----:B------:R-:W-:Y:S05]  /*7fd0*/  WARPSYNC.ALL ;  /* 0x0000000000007948 */ /* 0x000fea0003800000 */
[----:B------:R-:W-:Y:S01]  /*7fe0*/  R2UR UR4, R39 ;  /* 0x00000000270472ca */ /* 0x000fe200000e0000 */
[----:B------:R-:W-:Y:S01]  /*7ff0*/  BSSY.RECONVERGENT B0, `(.L_x_128) ;  /* 0x000008f000007945 */ /* 0x000fe20003800200 */
[----:B------:R-:W-:Y:S02]  /*8000*/  LOP3.LUT R43, R48, 0xffff0000, RZ, 0xc0, !PT ;  /* 0xffff0000302b7812 */ /* 0x000fe400078ec0ff */
[----:B------:R-:W-:Y:S02]  /*8010*/  SHF.L.U32 R42, R49, 0x10, RZ ;  /* 0x00000010312a7819 */ /* 0x000fe400000006ff */
[C---:B------:R-:W-:Y:S02]  /*8020*/  SHF.L.U32 R45, R51.reuse, 0x10, RZ ;  /* 0x00000010332d7819 */ /* 0x040fe400000006ff */
[----:B------:R-:W-:Y:S02]  /*8030*/  LOP3.LUT R44, R51, 0xffff0000, RZ, 0xc0, !PT ;  /* 0xffff0000332c7812 */ /* 0x000fe400078ec0ff */
[----:B------:R-:W-:Y:S02]  /*8040*/  ISETP.NE.AND P6, PT, R95, RZ, PT ;  /* 0x000000ff5f00720c */ /* 0x000fe40003fc5270 */
[----:B------:R-:W-:Y:S01]  /*8050*/  ISETP.NE.AND P0, PT, R94, RZ, PT ;  /* 0x000000ff5e00720c */ /* 0x000fe20003f05270 */
[----:B------:R-:W1:Y:S01]  /*8060*/  LDTM.16dp256bit.x8 R4, tmem[UR4+0x80] ;  /* 0x00008004000479ee */ /* 0x000e6200081a0000 */
[----:B------:R-:W-:Y:S02]  /*8070*/  MOV R63, UR45 ;  /* 0x0000002d003f7c02 */ /* 0x000fe40008000f00 */
[----:B------:R-:W-:Y:S07]  /*8080*/  LEA R108, R46, UR44, 0x3 ;  /* 0x0000002c2e6c7c11 */ /* 0x000fee000f8e18ff */
[----:B------:R-:W-:Y:S04]  /*8090*/  @P6 LEA R63, R63, UR44, 0x3 ;  /* 0x0000002c3f3f6c11 */ /* 0x000fe8000f8e18ff */
[----:B------:R-:W-:Y:S02]  /*80a0*/  @P6 IADD3 R102, PT, PT, R63, 0xb0, RZ ;  /* 0x000000b03f666810 */ /* 0x000fe40007ffe0ff */
[----:B------:R-:W-:Y:S02]  /*80b0*/  @P6 SHF.L.U32 R63, R91, 0x1f, RZ ;  /* 0x0000001f5b3f6819 */ /* 0x000fe400000006ff */
[----:B------:R-:W-:Y:S01]  /*80c0*/  @P6 PRMT R102, R101, 0x654, R102 ;  /* 0x0000065465666816 */ /* 0x000fe20000000066 */
[C---:B-1----:R-:W-:Y:S01]  /*80d0*/  FMUL R0, R38.reuse, R4 ;  /* 0x0000000426007220 */ /* 0x042fe20000400000 */
[C---:B------:R-:W-:Y:S01]  /*80e0*/  FMUL R2, R38.reuse, R5 ;  /* 0x0000000526027220 */ /* 0x040fe20000400000 */
[C---:B------:R-:W-:Y:S01]  /*80f0*/  FMUL R3, R38.reuse, R6 ;  /* 0x0000000626037220 */ /* 0x040fe20000400000 */
        /* <DEDUP_REMOVED lines=8> */
[----:B--2---:R-:W-:Y:S01]  /*8180*/  F2FP.BF16.F32.PACK_AB R68, R2, R0 ;  /* 0x000000000244723e */ /* 0x004fe200000010ff */
[----:B------:R-:W-:Y:S01]  /*8190*/  FMUL R5, R38, R9 ;  /* 0x0000000926057220 */ /* 0x000fe20000400000 */
[C---:B------:R-:W-:Y:S01]  /*81a0*/  FFMA R7, R41.reuse, R40, R7 ;  /* 0x0000002829077223 */ /* 0x040fe20000000007 */
[----:B----4-:R-:W-:Y:S01]  /*81b0*/  SHF.L.U32 R40, R56, 0x10, RZ ;  /* 0x0000001038287819 */ /* 0x010fe200000006ff */
[C---:B------:R-:W-:Y:S01]  /*81c0*/  FMUL R6, R38.reuse, R10 ;  /* 0x0000000a26067220 */ /* 0x040fe20000400000 */
[C---:B------:R-:W-:Y:S01]  /*81d0*/  FMUL R11, R38.reuse, R11 ;  /* 0x0000000b260b7220 */ /* 0x040fe20000400000 */
[----:B------:R-:W-:Y:S01]  /*81e0*/  FFMA R4, R41, R43, R4 ;  /* 0x0000002b29047223 */ /* 0x000fe20000000004 */
[----:B------:R-:W-:Y:S01]  /*81f0*/  SHF.L.U32 R43, R57, 0x10, RZ ;  /* 0x00000010392b7819 */ /* 0x000fe200000006ff */
[----:B------:R-:W-:Y:S01]  /*8200*/  FMUL R8, R38, R12 ;  /* 0x0000000c26087220 */ /* 0x000fe20000400000 */
[----:B------:R-:W-:Y:S01]  /*8210*/  F2FP.BF16.F32.PACK_AB R69, R7, R3 ;  /* 0x000000030745723e */ /* 0x000fe200000010ff */
[C---:B------:R-:W-:Y:S01]  /*8220*/  FFMA R5, R41.reuse, R42, R5 ;  /* 0x0000002a29057223 */ /* 0x040fe20000000005 */
[----:B------:R-:W-:Y:S01]  /*8230*/  LOP3.LUT R42, R56, 0xffff0000, RZ, 0xc0, !PT ;  /* 0xffff0000382a7812 */ /* 0x000fe200078ec0ff */
[----:B------:R-:W-:Y:S01]  /*8240*/  FFMA R6, R41, R45, R6 ;  /* 0x0000002d29067223 */ /* 0x000fe20000000006 */
[----:B------:R-:W-:Y:S01]  /*8250*/  SHF.L.U32 R45, R65, 0x10, RZ ;  /* 0x00000010412d7819 */ /* 0x000fe200000006ff */
[----:B------:R-:W-:Y:S01]  /*8260*/  FFMA R11, R41, R44, R11 ;  /* 0x0000002c290b7223 */ /* 0x000fe2000000000b */
[----:B------:R-:W-:Y:S01]  /*8270*/  F2FP.BF16.F32.PACK_AB R70, R5, R4 ;  /* 0x000000040546723e */ /* 0x000fe200000010ff */
[----:B------:R-:W-:Y:S01]  /*8280*/  FFMA R8, R41, R40, R8 ;  /* 0x0000002829087223 */ /* 0x000fe20000000008 */
[----:B------:R-:W-:Y:S01]  /*8290*/  LOP3.LUT R40, R57, 0xffff0000, RZ, 0xc0, !PT ;  /* 0xffff000039287812 */ /* 0x000fe200078ec0ff */
[C---:B------:R-:W-:Y:S01]  /*82a0*/  FMUL R9, R38.reuse, R13 ;  /* 0x0000000d26097220 */ /* 0x040fe20000400000 */
[----:B------:R-:W-:Y:S01]  /*82b0*/  F2FP.BF16.F32.PACK_AB R71, R11, R6 ;  /* 0x000000060b47723e */ /* 0x000fe200000010ff */
[C---:B------:R-:W-:Y:S01]  /*82c0*/  FMUL R10, R38.reuse, R14 ;  /* 0x0000000e260a7220 */ /* 0x040fe20000400000 */
[----:B------:R-:W-:Y:S01]  /*82d0*/  LOP3.LUT R44, R75, 0xffff0000, RZ, 0xc0, !PT ;  /* 0xffff00004b2c7812 */ /* 0x000fe200078ec0ff */
[----:B------:R-:W-:Y:S01]  /*82e0*/  FMUL R15, R38, R15 ;  /* 0x0000000f260f7220 */ /* 0x000fe20000400000 */
        /* <DEDUP_REMOVED lines=8> */
[----:B------:R-:W-:Y:S01]  /*8370*/  FMUL R13, R38, R17 ;  /* 0x00000011260d7220 */ /* 0x000fe20000400000 */
[----:B------:R-:W-:Y:S01]  /*8380*/  F2FP.BF16.F32.PACK_AB R53, R15, R10 ;  /* 0x0000000a0f35723e */ /* 0x000fe200000010ff */
[C---:B------:R-:W-:Y:S01]  /*8390*/  FFMA R12, R41.reuse, R42, R12 ;  /* 0x0000002a290c7223 */ /* 0x040fe2000000000c */
[----:B------:R-:W-:Y:S01]  /*83a0*/  LOP3.LUT R42, R64, 0xffff0000, RZ, 0xc0, !PT ;  /* 0xffff0000402a7812 */ /* 0x000fe200078ec0ff */
[C---:B------:R-:W-:Y:S01]  /*83b0*/  FMUL R14, R38.reuse, R18 ;  /* 0x00000012260e7220 */ /* 0x040fe20000400000 */
[----:B------:R-:W-:Y:S01]  /*83c0*/  FFMA R13, R41, R40, R13 ;  /* 0x00000028290d7223 */ /* 0x000fe2000000000d */
[----:B------:R-:W-:Y:S01]  /*83d0*/  LOP3.LUT R40, R59, 0xffff0000, RZ, 0xc0, !PT ;  /* 0xffff00003b287812 */ /* 0x000fe200078ec0ff */
[----:B------:R-:W-:Y:S01]  /*83e0*/  FMUL R19, R38, R19 ;  /* 0x0000001326137220 */ /* 0x000fe20000400000 */
[----:B------:R-:W-:Y:S01]  /*83f0*/  FFMA R14, R41, R43, R14 ;  /* 0x0000002b290e7223 */ /* 0x000fe2000000000e */
[----:B------:R-:W-:Y:S01]  /*8400*/  SHF.L.U32 R43, R64, 0x10, RZ ;  /* 0x00000010402b7819 */ /* 0x000fe200000006ff */
[C---:B------:R-:W-:Y:S01]  /*8410*/  FMUL R16, R38.reuse, R20 ;  /* 0x0000001426107220 */ /* 0x040fe20000400000 */
[----:B------:R-:W-:Y:S01]  /*8420*/  F2FP.BF16.F32.PACK_AB R54, R13, R12 ;  /* 0x0000000c0d36723e */ /* 0x000fe200000010ff */
[----:B------:R1:W-:Y:S01]  /*8430*/  STSM.16.M88.4 [R97+0x4400], R68 ;  /* 0x0044004461007844 */ /* 0x0003e20000000200 */
        /* <DEDUP_REMOVED lines=24> */
[----:B------:R2:W-:Y:S01]  /*85c0*/  STSM.16.M88.4 [R96+0x4400], R52 ;  /* 0x0044003460007844 */ /* 0x0005e20000000200 */
[----:B------:R-:W-:Y:S01]  /*85d0*/  FFMA R27, R41, R42, R27 ;  /* 0x0000002a291b7223 */ /* 0x000fe2000000001b */
[----:B------:R-:W-:Y:S01]  /*85e0*/  LOP3.LUT R42, R72, 0xffff0000, RZ, 0xc0, !PT ;  /* 0xffff0000482a7812 */ /* 0x000fe200078ec0ff */
[C---:B------:R-:W-:Y:S01]  /*85f0*/  FMUL R24, R38.reuse, R28 ;  /* 0x0000001c26187220 */ /* 0x040fe20000400000 */
[C---:B------:R-:W-:Y:S01]  /*8600*/  FMUL R25, R38.reuse, R29 ;  /* 0x0000001d26197220 */ /* 0x040fe20000400000 */
[C---:B------:R-:W-:Y:S01]  /*8610*/  FMUL R26, R38.reuse, R30 ;  /* 0x0000001e261a7220 */ /* 0x040fe20000400000 */
[----:B-1----:R-:W-:Y:S01]  /*8620*/  F2FP.BF16.F32.PACK_AB R68, R17, R16 ;  /* 0x000000101144723e */ /* 0x002fe200000010ff */
[C---:B------:R-:W-:Y:S01]  /*8630*/  FFMA R24, R41.reuse, R40, R24 ;  /* 0x0000002829187223 */ /* 0x040fe20000000018 */
[C---:B------:R-:W-:Y:S01]  /*8640*/  FFMA R25, R41.reuse, R42, R25 ;  /* 0x0000002a29197223 */ /* 0x040fe20000000019 */
[----:B------:R-:W-:Y:S01]  /*8650*/  FFMA R26, R41, R43, R26 ;  /* 0x0000002b291a7223 */ /* 0x000fe2000000001a */
[----:B------:R-:W-:Y:S01]  /*8660*/  LOP3.LUT R40, R73, 0xffff0000, RZ, 0xc0, !PT ;  /* 0xffff000049287812 */ /* 0x000fe200078ec0ff */
        /* <DEDUP_REMOVED lines=39> */
.L_x_129:
[----:B------:R-:W-:Y:S05]  /*88e0*/  BSYNC.RECONVERGENT B0 ;  /* 0x0000000000007941 */ /* 0x000fea0003800200 */
.L_x_128:
        /* <DEDUP_REMOVED lines=20> */
.L_x_133:
[----:B------:R-:W-:Y:S05]  /*8a30*/  BSYNC B0 ;  /* 0x0000000000007941 */ /* 0x000fea0003800000 */
.L_x_132:
[----:B------:R-:W-:Y:S11]  /*8a40*/  ISETP.NE.AND P0, PT, R61, RZ, PT ;  /* 0x000000ff3d00720c */ /* 0x000ff60003f05270 */
[----:B------:R-:W-:Y:S02]  /*8a50*/  @!UPT UIADD3 URZ, UPT, UPT, URZ, URZ, URZ ;  /* 0x000000fffffff290 */ /* 0x000fe4000fffe0ff */
[----:B------:R-:W-:Y:S01]  /*8a60*/  @P0 IADD3 R2, PT, PT, R92, R5, RZ ;  /* 0x000000055c020210 */ /* 0x000fe20007ffe0ff */
[----:B------:R-:W-:Y:S05]  /*8a70*/  @P0 WARPSYNC.ALL ;  /* 0x0000000000000948 */ /* 0x000fea0003800000 */
[----:B------:R3:W4:Y:S04]  /*8a80*/  @P0 LDSM.16.M88.4 R48, [R46+UR44+0x400] ;  /* 0x0004002c2e30083b */ /* 0x0007280008000200 */
[----:B------:R3:W1:Y:S04]  /*8a90*/  @P0 LDSM.16.M88.4 R56, [R0+0x400] ;  /* 0x000400000038083b */ /* 0x0006680000000200 */
[----:B------:R3:W1:Y:S04]  /*8aa0*/  @P0 LDSM.16.M88.4 R64, [R5+0x400] ;  /* 0x000400000540083b */ /* 0x0006680000000200 */
[----:B------:R3:W1:Y:S02]  /*8ab0*/  @P0 LDSM.16.M88.4 R72, [R2+0x400] ;  /* 0x000400000248083b */ /* 0x0006640000000200 */
.L_x_131:
[----:B------:R-:W-:Y:S05]  /*8ac0*/  BSYNC B1 ;  /* 0x0000000000017941 */ /* 0x000fea0003800000 */
.L_x_130:
        /* <DEDUP_REMOVED lines=11> */
[----:B---3--:R-:W3:Y:S01]  /*8b80*/  LDC.64 R2, c[0x4][R3] ;  /* 0x0100000003027b82 */ /* 0x008ee20000000a00 */
[----:B------:R-:W2:Y:S01]  /*8b90*/  LDCU.64 UR4, c[0x4][0x10] ;  /* 0x01000200ff0477ac */ /* 0x000ea20008000a00 */
[----:B-1----:R-:W-:Y:S01]  /*8ba0*/  MOV R5, UR9 ;  /* 0x0000000900057c02 */ /* 0x002fe20008000f00 */
[----:B------:R-:W-:Y:S01]  /*8bb0*/  IMAD.U32 R4, RZ, RZ, UR8 ;  /* 0x00000008ff047e24 */ /* 0x000fe2000f8e00ff */
[----:B-----5:R-:W-:Y:S01]  /*8bc0*/  MOV R7, UR7 ;  /* 0x0000000700077c02 */ /* 0x020fe20008000f00 */
[----:B------:R-:W-:Y:S01]  /*8bd0*/  IMAD.U32 R6, RZ, RZ, UR6 ;  /* 0x00000006ff067e24 */ /* 0x000fe2000f8e00ff */
[----:B--2---:R-:W-:Y:S01]  /*8be0*/  MOV R11, UR5 ;  /* 0x00000005000b7c02 */ /* 0x004fe20008000f00 */
[----:B------:R-:W-:Y:S02]  /*8bf0*/  IMAD.U32 R10, RZ, RZ, UR4 ;  /* 0x00000004ff0a7e24 */ /* 0x000fe4000f8e00ff */
[----:B------:R-:W-:Y:S07]  /*8c00*/  LEPC R20, `(.L_x_135) ;  /* 0x000000001014794e */ /* 0x000fee0000000000 */
[----:B---34-:R-:W-:Y:S05]  /*8c10*/  CALL.ABS.NOINC R2 ;  /* 0x0000000002007343 */ /* 0x018fea0003c00000 */
.L_x_135:
[----:B------:R-:W-:Y:S01]  /*8c20*/  ISETP.NE.AND P0, PT, R94, RZ, PT ;  /* 0x000000ff5e00720c */ /* 0x000fe20003f05270 */
[----:B------:R-:W-:Y:S05]  /*8c30*/  WARPSYNC.ALL ;  /* 0x0000000000007948 */ /* 0x000fea0003800000 */
[----:B------:R-:W-:Y:S01]  /*8c40*/  R2UR UR4, R39 ;  /* 0x00000000270472ca */ /* 0x000fe200000e0000 */
[----:B------:R-:W1:Y:S01]  /*8c50*/  S2UR UR6, SR_CgaCtaId ;  /* 0x00000000000679c3 */ /* 0x000e620000008800 */
[C---:B----4-:R-:W-:Y:S01]  /*8c60*/  SHF.L.U32 R40, R48.reuse, 0x10, RZ ;  /* 0x0000001030287819 */ /* 0x050fe200000006ff */
[----:B------:R-:W-:Y:S01]  /*8c70*/  BSSY.RECONVERGENT B0, `(.L_x_136) ;  /* 0x000008c000007945 */ /* 0x000fe20003800200 */
[----:B------:R-:W-:Y:S02]  /*8c80*/  LOP3.LUT R42, R48, 0xffff0000, RZ, 0xc0, !PT ;  /* 0xffff0000302a7812 */ /* 0x000fe400078ec0ff */
[C---:B------:R-:W-:Y:S02]  /*8c90*/  SHF.L.U32 R43, R49.reuse, 0x10, RZ ;  /* 0x00000010312b7819 */ /* 0x040fe400000006ff */
[----:B------:R-:W-:Y:S02]  /*8ca0*/  LOP3.LUT R44, R49, 0xffff0000, RZ, 0xc0, !PT ;  /* 0xffff0000312c7812 */ /* 0x000fe400078ec0ff */
[C---:B------:R-:W-:Y:S02]  /*8cb0*/  SHF.L.U32 R45, R50.reuse, 0x10, RZ ;  /* 0x00000010322d7819 */ /* 0x040fe400000006ff */
[----:B---3--:R-:W-:Y:S01]  /*8cc0*/  LOP3.LUT R46, R50, 0xffff0000, RZ, 0xc0, !PT ;  /* 0xffff0000322e7812 */ /* 0x008fe200078ec0ff */
[----:B------:R-:W3:Y:S01]  /*8cd0*/  LDTM.16dp256bit.x8 R4, tmem[UR4+0xc0] ;  /* 0x0000c004000479ee */ /* 0x000ee200081a0000 */
[C---:B------:R-:W-:Y:S01]  /*8ce0*/  SHF.L.U32 R47, R51.reuse, 0x10, RZ ;  /* 0x00000010332f7819 */ /* 0x040fe200000006ff */
[----:B------:R-:W-:Y:S01]  /*8cf0*/  NOP ;  /* 0x0000000000007918 */ /* 0x000fe20000000000 */
[----:B------:R-:W-:Y:S02]  /*8d00*/  LOP3.LUT R49, R51, 0xffff0000, RZ, 0xc0, !PT ;  /* 0xffff000033317812 */ /* 0x000fe400078ec0ff */
[----:B------:R-:W-:Y:S02]  /*8d10*/  R2UR UR5, R98 ;  /* 0x00000000620572ca */ /* 0x000fe400000e0000 */
[C---:B------:R-:W-:Y:S02]  /*8d20*/  SHF.L.U32 R48, R56.reuse, 0x10, RZ ;  /* 0x0000001038307819 */ /* 0x040fe400000006ff */
[----:B------:R-:W-:Y:S02]  /*8d30*/  LOP3.LUT R51, R56, 0xffff0000, RZ, 0xc0, !PT ;  /* 0xffff000038337812 */ /* 0x000fe400078ec0ff */
[C---:B------:R-:W-:Y:S02]  /*8d40*/  SHF.L.U32 R50, R57.reuse, 0x10, RZ ;  /* 0x0000001039327819 */ /* 0x040fe400000006ff */
[----:B--2---:R-:W-:Y:S02]  /*8d50*/  LOP3.LUT R52, R57, 0xffff0000, RZ, 0xc0, !PT ;  /* 0xffff000039347812 */ /* 0x004fe400078ec0ff */
[C---:B------:R-:W-:Y:S02]  /*8d60*/  SHF.L.U32 R53, R58.reuse, 0x10, RZ ;  /* 0x000000103a357819 */ /* 0x040fe400000006ff */
[----:B------:R-:W-:Y:S01]  /*8d70*/  LOP3.LUT R54, R58, 0xffff0000, RZ, 0xc0, !PT ;  /* 0xffff00003a367812 */ /* 0x000fe200078ec0ff */
[----:B------:R-:W-:Y:S01]  /*8d80*/  UIADD3 UR4, UPT, UPT, UR5, 0x120, URZ ;  /* 0x0000012005047890 */ /* 0x000fe2000fffe0ff */
[C---:B------:R-:W-:Y:S02]  /*8d90*/  SHF.L.U32 R55, R59.reuse, 0x10, RZ ;  /* 0x000000103b377819 */ /* 0x040fe400000006ff */
[----:B------:R-:W-:Y:S02]  /*8da0*/  LOP3.LUT R56, R59, 0xffff0000, RZ, 0xc0, !PT ;  /* 0xffff00003b387812 */ /* 0x000fe400078ec0ff */
[----:B------:R-:W-:Y:S01]  /*8db0*/  SHF.L.U32 R57, R64, 0x10, RZ ;  /* 0x0000001040397819 */ /* 0x000fe200000006ff */
[----:B-1----:R-:W-:Y:S01]  /*8dc0*/  UPRMT UR4, UR6, 0x654, UR4 ;  /* 0x0000065406047896 */ /* 0x002fe20008000004 */
[C---:B---3--:R-:W-:Y:S01]  /*8dd0*/  FMUL R4, R38.reuse, R4 ;  /* 0x0000000426047220 */ /* 0x048fe20000400000 */
[C---:B------:R-:W-:Y:S01]  /*8de0*/  FMUL R5, R38.reuse, R5 ;  /* 0x0000000526057220 */ /* 0x040fe20000400000 */
[----:B------:R-:W-:Y:S01]  /*8df0*/  FMUL R6, R38, R6 ;  /* 0x0000000626067220 */ /* 0x000fe20000400000 */
[----:B------:R-:W-:Y:S01]  /*8e00*/  LOP3.LUT R58, R64, 0xffff0000, RZ, 0xc0, !PT ;  /* 0xffff0000403a7812 */ /* 0x000fe200078ec0ff */
[C---:B------:R-:W-:Y:S01]  /*8e10*/  FFMA R4, R41.reuse, R40, R4 ;  /* 0x0000002829047223 */ /* 0x040fe20000000004 */
[----:B------:R-:W-:Y:S01]  /*8e20*/  FFMA R5, R41, R42, R5 ;  /* 0x0000002a29057223 */ /* 0x000fe20000000005 */
[----:B------:R-:W-:Y:S01]  /*8e30*/  SHF.L.U32 R59, R65, 0x10, RZ ;  /* 0x00000010413b7819 */ /* 0x000fe200000006ff */
[----:B------:R-:W-:Y:S01]  /*8e40*/  FFMA R6, R41, R43, R6 ;  /* 0x0000002b29067223 */ /* 0x000fe20000000006 */
[----:B------:R-:W-:Y:S01]  /*8e50*/  SYNCS.ARRIVE.TRANS64.RED.A1T0 RZ, [UR4], RZ ;  /* 0x000000ffffff79a7 */ /* 0x000fe20008100404 */
[C---:B------:R-:W-:Y:S01]  /*8e60*/  FMUL R7, R38.reuse, R7 ;  /* 0x0000000726077220 */ /* 0x040fe20000400000 */
[----:B------:R-:W-:Y:S01]  /*8e70*/  LOP3.LUT R60, R65, 0xffff0000, RZ, 0xc0, !PT ;  /* 0xffff0000413c7812 */ /* 0x000fe200078ec0ff */
[C---:B------:R-:W-:Y:S01]  /*8e80*/  FMUL R8, R38.reuse, R8 ;  /* 0x0000000826087220 */ /* 0x040fe20000400000 */
[----:B------:R-:W-:Y:S01]  /*8e90*/  F2FP.BF16.F32.PACK_AB R104, R5, R4 ;  /* 0x000000040568723e */ /* 0x000fe200000010ff */
[C---:B------:R-:W-:Y:S01]  /*8ea0*/  FFMA R7, R41.reuse, R44, R7 ;  /* 0x0000002c29077223 */ /* 0x040fe20000000007 */
[----:B------:R-:W-:Y:S01]  /*8eb0*/  FMUL R9, R38, R9 ;  /* 0x0000000926097220 */ /* 0x000fe20000400000 */
[----:B------:R-:W-:Y:S01]  /*8ec0*/  FFMA R8, R41, R45, R8 ;  /* 0x0000002d29087223 */ /* 0x000fe20000000008 */
[----:B------:R-:W-:Y:S01]  /*8ed0*/  SHF.L.U32 R61, R66, 0x10, RZ ;  /* 0x00000010423d7819 */ /* 0x000fe200000006ff */
[C---:B------:R-:W-:Y:S01]  /*8ee0*/  FMUL R0, R38.reuse, R10 ;  /* 0x0000000a26007220 */ /* 0x040fe20000400000 */
[----:B------:R-:W-:Y:S01]  /*8ef0*/  F2FP.BF16.F32.PACK_AB R105, R7, R6 ;  /* 0x000000060769723e */ /* 0x000fe200000010ff */
[C---:B------:R-:W-:Y:S01]  /*8f00*/  FFMA R9, R41.reuse, R46, R9 ;  /* 0x0000002e29097223 */ /* 0x040fe20000000009 */
[----:B------:R-:W-:Y:S01]  /*8f10*/  FMUL R2, R38, R11 ;  /* 0x0000000b26027220 */ /* 0x000fe20000400000 */
[----:B------:R-:W-:Y:S01]  /*8f20*/  FFMA R0, R41, R47, R0 ;  /* 0x0000002f29007223 */ /* 0x000fe20000000000 */
[----:B------:R-:W-:Y:S01]  /*8f30*/  LOP3.LUT R62, R66, 0xffff0000, RZ, 0xc0, !PT ;  /* 0xffff0000423e7812 */ /* 0x000fe200078ec0ff */
[C---:B------:R-:W-:Y:S01]  /*8f40*/  FMUL R3, R38.reuse, R12 ;  /* 0x0000000c26037220 */ /* 0x040fe20000400000 */
[----:B------:R-:W-:Y:S01]  /*8f50*/  F2FP.BF16.F32.PACK_AB R106, R9, R8 ;  /* 0x00000008096a723e */ /* 0x000fe200000010ff */
[C---:B------:R-:W-:Y:S01]  /*8f60*/  FFMA R2, R41.reuse, R49, R2 ;  /* 0x0000003129027223 */ /* 0x040fe20000000002 */
[C---:B------:R-:W-:Y:S01]  /*8f70*/  FMUL R10, R38.reuse, R13 ;  /* 0x0000000d260a7220 */ /* 0x040fe20000400000 */
[----:B------:R-:W-:Y:S01]  /*8f80*/  FFMA R3, R41, R48, R3 ;  /* 0x0000003029037223 */ /* 0x000fe20000000003 */
[----:B------:R-:W-:Y:S01]  /*8f90*/  SHF.L.U32 R63, R67, 0x10, RZ ;  /* 0x00000010433f7819 */ /* 0x000fe200000006ff */
[----:B------:R-:W-:Y:S01]  /*8fa0*/  FMUL R11, R38, R14 ;  /* 0x0000000e260b7220 */ /* 0x000fe20000400000 */
[----:B------:R-:W-:Y:S01]  /*8fb0*/  F2FP.BF16.F32.PACK_AB R107, R2, R0 ;  /* 0x00000000026b723e */ /* 0x000fe200000010ff */
[C---:B------:R-:W-:Y:S01]  /*8fc0*/  FFMA R10, R41.reuse, R51, R10 ;  /* 0x00000033290a7223 */ /* 0x040fe2000000000a */
[----:B------:R-:W-:Y:S01]  /*8fd0*/  FMUL R15, R38, R15 ;  /* 0x0000000f260f7220 */ /* 0x000fe20000400000 */
[----:B------:R-:W-:Y:S01]  /*8fe0*/  FFMA R11, R41, R50, R11 ;  /* 0x00000032290b7223 */ /* 0x000fe2000000000b */
[----:B------:R-:W-:Y:S01]  /*8ff0*/  LOP3.LUT R64, R67, 0xffff0000, RZ, 0xc0, !PT ;  /* 0xffff000043407812 */ /* 0x000fe200078ec0ff */
[----:B------:R1:W-:Y:S01]  /*9000*/  STSM.16.M88.4 [R97+0x6400], R104 ;  /* 0x0064006861007844 */ /* 0x0003e20000000200 */
[----:B------:R-:W-:Y:S01]  /*9010*/  F2FP.BF16.F32.PACK_AB R108, R10, R3 ;  /* 0x000000030a6c723e */ /* 0x000fe200000010ff */
[C---:B------:R-:W-:Y:S01]  /*9020*/  FFMA R15, R41.reuse, R52, R15 ;  /* 0x00000034290f7223 */ /* 0x040fe2000000000f */
[C---:B------:R-:W-:Y:S01]  /*9030*/  FMUL R12, R38.reuse, R16 ;  /* 0x00000010260c7220 */ /* 0x040fe20000400000 */
[C---:B------:R-:W-:Y:S01]  /*9040*/  FMUL R13, R38.reuse, R17 ;  /* 0x00000011260d7220 */ /* 0x040fe20000400000 */
[----:B------:R-:W-:Y:S01]  /*9050*/  FMUL R14, R38, R18 ;  /* 0x00000012260e7220 */ /* 0x000fe20000400000 */
[----:B------:R-:W-:Y:S01]  /*9060*/  SHF.L.U32 R65, R72, 0x10, RZ ;  /* 0x0000001048417819 */ /* 0x000fe200000006ff */
[----:B------:R-:W-:Y:S01]  /*9070*/  FFMA R12, R41, R53, R12 ;  /* 0x00000035290c7223 */ /* 0x000fe2000000000c */
[----:B------:R-:W-:Y:S01]  /*9080*/  F2FP.BF16.F32.PACK_AB R109, R15, R11 ;  /* 0x0000000b0f6d723e */ /* 0x000fe200000010ff */
[C---:B------:R-:W-:Y:S01]  /*9090*/  FFMA R13, R41.reuse, R54, R13 ;  /* 0x00000036290d7223 */ /* 0x040fe2000000000d */
[----:B------:R-:W-:Y:S01]  /*90a0*/  FFMA R14, R41, R55, R14 ;  /* 0x00000037290e7223 */ /* 0x000fe2000000000e */
[----:B------:R-:W-:Y:S01]  /*90b0*/  FMUL R19, R38, R19 ;  /* 0x0000001326137220 */ /* 0x000fe20000400000 */
[----:B------:R-:W-:Y:S01]  /*90c0*/  LOP3.LUT R66, R72, 0xffff0000, RZ, 0xc0, !PT ;  /* 0xffff000048427812 */ /* 0x000fe200078ec0ff */
[C---:B------:R-:W-:Y:S01]  /*90d0*/  FMUL R16, R38.reuse, R20 ;  /* 0x0000001426107220 */ /* 0x040fe20000400000 */
[----:B------:R-:W-:Y:S01]  /*90e0*/  F2FP.BF16.F32.PACK_AB R110, R13, R12 ;  /* 0x0000000c0d6e723e */ /* 0x000fe200000010ff */
[C---:B------:R-:W-:Y:S01]  /*90f0*/  FFMA R19, R41.reuse, R56, R19 ;  /* 0x0000003829137223 */ /* 0x040fe20000000013 */
[C---:B------:R-:W-:Y:S01]  /*9100*/  FMUL R17, R38.reuse, R21 ;  /* 0x0000001526117220 */ /* 0x040fe20000400000 */
[----:B------:R-:W-:Y:S01]  /*9110*/  FFMA R16, R41, R57, R16 ;  /* 0x0000003929107223 */ /* 0x000fe20000000010 */
[----:B------:R-:W-:Y:S01]  /*9120*/  SHF.L.U32 R67, R73, 0x10, RZ ;  /* 0x0000001049437819 */ /* 0x000fe200000006ff */
[C---:B------:R-:W-:Y:S01]  /*9130*/  FMUL R18, R38.reuse, R22 ;  /* 0x0000001626127220 */ /* 0x040fe20000400000 */
[----:B------:R-:W-:Y:S01]  /*9140*/  F2FP.BF16.F32.PACK_AB R111, R19, R14 ;  /* 0x0000000e136f723e */ /* 0x000fe200000010ff */
[C---:B------:R-:W-:Y:S01]  /*9150*/  FFMA R17, R41.reuse, R58, R17 ;  /* 0x0000003a29117223 */ /* 0x040fe20000000011 */
[C---:B------:R-:W-:Y:S01]  /*9160*/  FMUL R23, R38.reuse, R23 ;  /* 0x0000001726177220 */ /* 0x040fe20000400000 */
        /* <DEDUP_REMOVED lines=12> */
[C---:B------:R-:W-:Y:S01]  /*9230*/  FMUL R27, R38.reuse, R27 ;  /* 0x0000001b261b7220 */ /* 0x040fe20000400000 */
[C---:B------:R-:W-:Y:S01]  /*9240*/  FMUL R24, R38.reuse, R28 ;  /* 0x0000001c26187220 */ /* 0x040fe20000400000 */
[C---:B------:R-:W-:Y:S01]  /*9250*/  FMUL R25, R38.reuse, R29 ;  /* 0x0000001d26197220 */ /* 0x040fe20000400000 */
[C---:B------:R-:W-:Y:S01]  /*9260*/  FFMA R22, R41.reuse, R63, R22 ;  /* 0x0000003f29167223 */ /* 0x040fe20000000016 */
[C---:B------:R-:W-:Y:S01]  /*9270*/  FMUL R26, R38.reuse, R30 ;  /* 0x0000001e261a7220 */ /* 0x040fe20000400000 */
[C---:B------:R-:W-:Y:S01]  /*9280*/  FFMA R27, R41.reuse, R64, R27 ;  /* 0x00000040291b7223 */ /* 0x040fe2000000001b */
[----:B------:R-:W-:Y:S01]  /*9290*/  FMUL R31, R38, R31 ;  /* 0x0000001f261f7220 */ /* 0x000fe20000400000 */
[C---:B------:R-:W-:Y:S01]  /*92a0*/  FFMA R24, R41.reuse, R65, R24 ;  /* 0x0000004129187223 */ /* 0x040fe20000000018 */
[----:B------:R-:W-:Y:S01]  /*92b0*/  LOP3.LUT R70, R74, 0xffff0000, RZ, 0xc0, !PT ;  /* 0xffff00004a467812 */ /* 0x000fe200078ec0ff */
[C---:B------:R-:W-:Y:S01]  /*92c0*/  FMUL R28, R38.reuse, R32 ;  /* 0x00000020261c7220 */ /* 0x040fe20000400000 */
[----:B------:R-:W-:Y:S01]  /*92d0*/  FFMA R25, R41, R66, R25 ;  /* 0x0000004229197223 */ /* 0x000fe20000000019 */
[----:B------:R-:W-:Y:S01]  /*92e0*/  SHF.L.U32 R71, R75, 0x10, RZ ;  /* 0x000000104b477819 */ /* 0x000fe200000006ff */
[C---:B------:R-:W-:Y:S01]  /*92f0*/  FMUL R29, R38.reuse, R33 ;  /* 0x00000021261d7220 */ /* 0x040fe20000400000 */
[----:B------:R-:W-:Y:S01]  /*9300*/  FFMA R26, R41, R67, R26 ;  /* 0x00000043291a7223 */ /* 0x000fe2000000001a */
[----:B------:R-:W-:Y:S01]  /*9310*/  LOP3.LUT R72, R75, 0xffff0000, RZ, 0xc0, !PT ;  /* 0xffff00004b487812 */ /* 0x000fe200078ec0ff */
        /* <DEDUP_REMOVED lines=24> */
[----:B------:R-:W-:Y:S02]  /*94a0*/  UIADD3 UR9, UPT, UPT, UR49, 0xc0, URZ ;  /* 0x000000c031097890 */ /* 0x000fe4000fffe0ff */
[----:B------:R-:W-:Y:S01]  /*94b0*/  UIADD3 UR8, UPT, UPT, UR44, 0x6400, URZ ;  /* 0x000064002c087890 */ /* 0x000fe2000fffe0ff */
[----:B------:R-:W-:Y:S01]  /*94c0*/  UMOV UR10, UR50 ;  /* 0x00000032000a7c82 */ /* 0x000fe20008000000 */
[----:B------:R-:W-:Y:S01]  /*94d0*/  UMOV UR11, UR36 ;  /* 0x00000024000b7c82 */ /* 0x000fe20008000000 */
[----:B--2---:R-:W-:Y:S04]  /*94e0*/  UIADD3 UR4, UP0, UPT, UR6, 0x680, URZ ;  /* 0x0000068006047890 */ /* 0x004fe8000ff1e0ff */
[----:B------:R-:W-:Y:S09]  /*94f0*/  UIADD3.X UR5, UPT, UPT, URZ, UR7, URZ, UP0, !UPT ;  /* 0x00000007ff057290 */ /* 0x000ff200087fe4ff */
[----:B------:R2:W-:Y:S01]  /*9500*/  UTMASTG.3D [UR8], [UR4] ;  /* 0x00000008040073b5 */ /* 0x0005e20008010000 */
[----:B------:R0:W-:Y:S01]  /*9510*/  UTMACMDFLUSH ;  /* 0x00000000000079b7 */ /* 0x0001e20000000000 */
[----:B--2---:R-:W-:Y:S04]  /*9520*/  DEPBAR.LE SB0, 0x1 ;  /* 0x000080400000791a */ /* 0x004fe80000000000 */
.L_x_137:
[----:B------:R-:W-:Y:S05]  /*9530*/  BSYNC.RECONVERGENT B0 ;  /* 0x0000000000007941 */ /* 0x000fea0003800200 */
.L_x_136:
[----:B------:R-:W-:Y:S01]  /*9540*/  BAR.SYNC.DEFER_BLOCKING 0x1, 0x80 ;  /* 0x0042000000007b1d */ /* 0x000fe20000010000 */
[----:B------:R-:W-:Y:S01]  /*9550*/  UISETP.NE.AND UP0, UPT, UR47, -0x4, UPT ;  /* 0xfffffffc2f00788c */ /* 0x000fe2000bf05270 */
[----:B------:R-:W-:Y:S08]  /*9560*/  IADD3 R0, PT, PT, R36, 0x1, RZ ;  /* 0x0000000124007810 */ /* 0x000ff00007ffe0ff */
[----:B------:R-:W-:Y:S05]  /*9570*/  BRA.U !UP0, `(.L_x_138) ;  /* 0x0000000108247547 */ /* 0x000fea000b800000 */
[----:B------:R-:W-:Y:S01]  /*9580*/  ISETP.NE.AND P0, PT, R95, RZ, PT ;  /* 0x000000ff5f00720c */ /* 0x000fe20003f05270 */
[----:B------:R-:W-:Y:S01]  /*9590*/  IMAD.U32 R2, RZ, RZ, UR46 ;  /* 0x0000002eff027e24 */ /* 0x000fe2000f8e00ff */
[----:B------:R-:W-:Y:S04]  /*95a0*/  UIADD3 UR4, UPT, UPT, UR46, 0x1, URZ ;  /* 0x000000012e047890 */ /* 0x000fe8000fffe0ff */
[----:B------:R-:W-:Y:S04]  /*95b0*/  UISETP.NE.AND UP0, UPT, UR4, 0x4, UPT ;  /* 0x000000040400788c */ /* 0x000fe8000bf05270 */
[----:B------:R-:W-:Y:S03]  /*95c0*/  USEL UR46, UR4, URZ, UP0 ;  /* 0x000000ff042e7287 */ /* 0x000fe60008000000 */
[----:B------:R-:W-:Y:S05]  /*95d0*/  @P0 LEA R2, R2, UR44, 0x3 ;  /* 0x0000002c02020c11 */ /* 0x000fea000f8e18ff */
[----:B------:R-:W-:Y:S05]  /*95e0*/  @P0 VIADD R2, R2, 0xb0 ;  /* 0x000000b002020836 */ /* 0x000fea0000000000 */
[----:B------:R-:W-:Y:S04]  /*95f0*/  @P0 PRMT R2, R101, 0x654, R2 ;  /* 0x0000065465020816 */ /* 0x000fe80000000002 */
[----:B------:R2:W-:Y:S03]  /*9600*/  @P0 SYNCS.ARRIVE.TRANS64.RED.A1T0 RZ, [R2+URZ], RZ ;  /* 0x000000ff02ff09a7 */ /* 0x0005e600081004ff */
.L_x_138:
[----:B------:R-:W-:Y:S01]  /*9610*/  R2UR UR5, R83 ;  /* 0x00000000530572ca */ /* 0x000fe200000e0000 */
[----:B------:R-:W-:Y:S01]  /*9620*/  UISETP.NE.AND UP0, UPT, UR61, URZ, UPT ;  /* 0x000000ff3d00728c */ /* 0x000fe2000bf05270 */
[----:B------:R-:W-:Y:S01]  /*9630*/  R2UR UR4, R84 ;  /* 0x00000000540472ca */ /* 0x000fe200000e0000 */
[----:B------:R-:W-:Y:S01]  /*9640*/  UIADD3 UR47, UPT, UPT, UR47, 0x4, URZ ;  /* 0x000000042f2f7890 */ /* 0x000fe2000fffe0ff */
[----:B------:R-:W-:Y:S01]  /*9650*/  ISETP.NE.AND P0, PT, R88, 0x2, PT ;  /* 0x000000025800780c */ /* 0x000fe20003f05270 */
[----:B------:R-:W-:Y:S01]  /*9660*/  UMOV UR36, UR60 ;  /* 0x0000003c00247c82 */ /* 0x000fe20008000000 */
[----:B------:R-:W-:Y:S02]  /*9670*/  ISETP.NE.AND P1, PT, R0, 0x4, PT ;  /* 0x000000040000780c */ /* 0x000fe40003f25270 */
[----:B--2---:R-:W-:Y:S02]  /*9680*/  SEL R2, RZ, 0x1, P0 ;  /* 0x00000001ff027807 */ /* 0x004fe40000000000 */
[----:B------:R-:W-:Y:S02]  /*9690*/  SEL R3, RZ, 0x1, P1 ;  /* 0x00000001ff037807 */ /* 0x000fe40000800000 */
[----:B------:R-:W-:Y:S01]  /*96a0*/  LOP3.LUT R89, R89, R2, RZ, 0x3c, !PT ;  /* 0x0000000259597212 */ /* 0x000fe200078e3cff */
[----:B------:R-:W-:Y:S01]  /*96b0*/  UIADD3 UR20, UPT, UPT, UR37, UR5, URZ ;  /* 0x0000000525147290 */ /* 0x000fe2000fffe0ff */
[----:B------:R-:W-:Y:S01]  /*96c0*/  LOP3.LUT R90, R90, R3, RZ, 0x3c, !PT ;  /* 0x000000035a5a7212 */ /* 0x000fe200078e3cff */
[----:B------:R-:W-:Y:S01]  /*96d0*/  UIADD3 UR16, UPT, UPT, UR38, UR4, URZ ;  /* 0x0000000426107290 */ /* 0x000fe2000fffe0ff */
[----:B------:R-:W-:Y:S02]  /*96e0*/  SEL R88, R88, RZ, P0 ;  /* 0x000000ff58587207 */ /* 0x000fe40000000000 */
[----:B------:R-:W-:Y:S01]  /*96f0*/  SEL R36, R0, RZ, P1 ;  /* 0x000000ff00247207 */ /* 0x000fe20000800000 */
[----:B------:R-:W-:Y:S08]  /*9700*/  BRA.U UP0, `(.L_x_139) ;  /* 0xffffffbd009c7547 */ /* 0x000ff0000b83ffff */
[----:B------:R-:W-:-:S13]  /*9710*/  R2UR UR4, R85 ;  /* 0x00000000550472ca */ /* 0x000fda00000e0000 */
[----:B------:R-:W-:-:S09]  /*9720*/  UISETP.NE.AND UP0, UPT, UR4, URZ, UPT ;  /* 0x000000ff0400728c */ /* 0x000fd2000bf05270 */
[----:B------:R-:W-:Y:S05]  /*9730*/  BRA.U !UP0, `(.L_x_140) ;  /* 0x0000000108487547 */ /* 0x000fea000b800000 */
[----:B------:R-:W2:Y:S02]  /*9740*/  LDCU.64 UR4, c[0x0][0x890] ;  /* 0x00011200ff0477ac */ /* 0x000ea40008000a00 */
[----:B--2---:R-:W-:-:S04]  /*9750*/  UISETP.NE.U32.AND UP0, UPT, UR4, URZ, UPT ;  /* 0x000000ff0400728c */ /* 0x004fc8000bf05070 */
[----:B------:R-:W-:-:S09]  /*9760*/  UISETP.NE.AND.EX UP0, UPT, UR5, URZ, UPT, UP0 ;  /* 0x000000ff0500728c */ /* 0x000fd2000bf05300 */
[----:B------:R-:W-:Y:S05]  /*9770*/  BRA.U UP0, `(.L_x_141) ;  /* 0x00000001000c7547 */ /* 0x000fea000b800000 */
[----:B------:R-:W-:-:S13]  /*9780*/  FSETP.NEU.AND P0, PT, R41, RZ, PT ;  /* 0x000000ff2900720b */ /* 0x000fda0003f0d000 */
[----:B------:R-:W-:Y:S05]  /*9790*/  @!P0 EXIT ;  /* 0x000000000000894d */ /* 0x000fea0003800000 */
[----:B------:R-:W-:Y:S05]  /*97a0*/  BRA `(.L_x_140) ;  /* 0x00000000002c7947 */ /* 0x000fea0003800000 */
.L_x_141:
[----:B------:R-:W-:Y:S01]  /*97b0*/  ISETP.NE.AND P0, PT, R87, RZ, PT ;  /* 0x000000ff5700720c */ /* 0x000fe20003f05270 */
[----:B------:R-:W-:-:S12]  /*97c0*/  BSSY.RECONVERGENT B0, `(.L_x_140) ;  /* 0x0000009000007945 */ /* 0x000fd80003800200 */
[----:B------:R-:W-:Y:S05]  /*97d0*/  @P0 BRA `(.L_x_142) ;  /* 0x0000000000140947 */ /* 0x000fea0003800000 */
[----:B------:R-:W2:Y:S02]  /*97e0*/  LDCU.64 UR4, c[0x0][0x888] ;  /* 0x00011100ff0477ac */ /* 0x000ea40008000a00 */
[----:B--2---:R-:W-:-:S04]  /*97f0*/  ISETP.NE.U32.AND P0, PT, RZ, UR4, PT ;  /* 0x00000004ff007c0c */ /* 0x004fc8000bf05070 */
[----:B------:R-:W-:-:S13]  /*9800*/  ISETP.NE.AND.EX P0, PT, RZ, UR5, PT, P0 ;  /* 0x00000005ff007c0c */ /* 0x000fda000bf05300 */
[----:B------:R-:W-:Y:S05]  /*9810*/  @!P0 EXIT ;  /* 0x000000000000894d */ /* 0x000fea0003800000 */
[----:B------:R-:W-:Y:S05]  /*9820*/  BRA `(.L_x_143) ;  /* 0x0000000000087947 */ /* 0x000fea0003800000 */
.L_x_142:
[----:B------:R-:W-:-:S13]  /*9830*/  FSETP.NEU.AND P0, PT, R41, RZ, PT ;  /* 0x000000ff2900720b */ /* 0x000fda0003f0d000 */
[----:B------:R-:W-:Y:S05]  /*9840*/  @!P0 EXIT ;  /* 0x000000000000894d */ /* 0x000fea0003800000 */
.L_x_143:
[----:B------:R-:W-:Y:S05]  /*9850*/  BSYNC.RECONVERGENT B0 ;  /* 0x0000000000007941 */ /* 0x000fea0003800200 */
.L_x_140:
[----:B------:R-:W2:Y:S01]  /*9860*/  S2UR UR5, SR_CgaCtaId ;  /* 0x00000000000579c3 */ /* 0x000ea20000008800 */
[----:B------:R-:W-:Y:S01]  /*9870*/  ULEA UR4, UR46, UR44, 0x3 ;  /* 0x0000002c2e047291 */ /* 0x000fe2000f8e18ff */
[----:B------:R-:W-:-:S04]  /*9880*/  DEPBAR.LE SB0, 0x0 ;  /* 0x000080000000791a */ /* 0x000fc80000000000 */
[----:B------:R-:W-:-:S04]  /*9890*/  UIADD3 UR4, UPT, UPT, UR4, 0xb0, URZ ;  /* 0x000000b004047890 */ /* 0x000fc8000fffe0ff */
[----:B--2---:R-:W-:-:S09]  /*98a0*/  UPRMT UR4, UR5, 0x654, UR4 ;  /* 0x0000065405047896 */ /* 0x004fd20008000004 */
[----:B------:R-:W-:Y:S01]  /*98b0*/  SYNCS.ARRIVE.TRANS64.RED.A1T0 RZ, [UR4], RZ ;  /* 0x000000ffffff79a7 */ /* 0x000fe20008100404 */
[----:B------:R-:W-:Y:S05]  /*98c0*/  EXIT ;  /* 0x000000000000794d */ /* 0x000fea0003800000 */
.L_x_25:
[----:B--2---:R2:W3:Y:S02]  /*98d0*/  SYNCS.PHASECHK.TRANS64.TRYWAIT P0, [R0+URZ+0x150], R3 ;  /* 0x00015003000075a7 */ /* 0x0044e400080011ff */
[----:B---3--:R-:W-:Y:S05]  /*98e0*/  @!P0 NANOSLEEP.SYNCS 0x989680 ;  /* 0x009896800000895d */ /* 0x008fea0003900000 */
[----:B------:R-:W3:Y:S02]  /*98f0*/  @!P0 SYNCS.PHASECHK.TRANS64 P0, [R0+URZ+0x150], R3 ;  /* 0x00015003000085a7 */ /* 0x000ee400080010ff */
[----:B---3--:R-:W-:Y:S05]  /*9900*/  @!P0 BRA `(.L_x_25) ;  /* 0xfffffffc00f08947 */ /* 0x008fea000383ffff */
[----:B------:R-:W-:Y:S05]  /*9910*/  BRA `(.L_x_144) ;  /* 0xffffff80002c7947 */ /* 0x000fea000383ffff */
.L_x_28:
[----:B--2---:R-:W-:-:S07]  /*9920*/  MOV R0, UR33 ;  /* 0x0000002100007c02 */ /* 0x004fce0008000f00 */
.L_x_145:
[----:B--2---:R2:W3:Y:S02]  /*9930*/  SYNCS.PHASECHK.TRANS64.TRYWAIT P0, [R0+URZ+0x48], R3 ;  /* 0x00004803000075a7 */ /* 0x0044e400080011ff */
[----:B---3--:R-:W-:Y:S05]  /*9940*/  @!P0 NANOSLEEP.SYNCS 0x989680 ;  /* 0x009896800000895d */ /* 0x008fea0003900000 */
[----:B------:R-:W3:Y:S02]  /*9950*/  @!P0 SYNCS.PHASECHK.TRANS64 P0, [R0+URZ+0x48], R3 ;  /* 0x00004803000085a7 */ /* 0x000ee400080010ff */
[----:B---3--:R-:W-:Y:S05]  /*9960*/  @!P0 BRA `(.L_x_145) ;  /* 0xfffffffc00f08947 */ /* 0x008fea000383ffff */
[----:B------:R-:W-:Y:S05]  /*9970*/  BRA `(.L_x_27) ;  /* 0xffffff80006c7947 */ /* 0x000fea000383ffff */
.L_x_35:
[----:B-1----:R-:W-:-:S07]  /*9980*/  MOV R0, UR17 ;  /* 0x0000001100007c02 */ /* 0x002fce0008000f00 */
.L_x_146:
[----:B-1----:R1:W2:Y:S02]  /*9990*/  SYNCS.PHASECHK.TRANS64.TRYWAIT P0, [R0+URZ+0x48], R3 ;  /* 0x00004803000075a7 */ /* 0x0022a400080011ff */
[----:B--2---:R-:W-:Y:S05]  /*99a0*/  @!P0 NANOSLEEP.SYNCS 0x989680 ;  /* 0x009896800000895d */ /* 0x004fea0003900000 */
[----:B------:R-:W2:Y:S02]  /*99b0*/  @!P0 SYNCS.PHASECHK.TRANS64 P0, [R0+URZ+0x48], R3 ;  /* 0x00004803000085a7 */ /* 0x000ea400080010ff */
[----:B--2---:R-:W-:Y:S05]  /*99c0*/  @!P0 BRA `(.L_x_146) ;  /* 0xfffffffc00f08947 */ /* 0x004fea000383ffff */
[----:B------:R-:W-:Y:S05]  /*99d0*/  BRA `(.L_x_34) ;  /* 0xffffff84002c7947 */ /* 0x000fea000383ffff */
.L_x_40:
[----:B-1----:R1:W2:Y:S02]  /*99e0*/  SYNCS.PHASECHK.TRANS64.TRYWAIT P0, [R3+URZ+0xe0], R0 ;  /* 0x0000e000030075a7 */ /* 0x0022a400080011ff */
[----:B--2---:R-:W-:Y:S05]  /*99f0*/  @!P0 NANOSLEEP.SYNCS 0x989680 ;  /* 0x009896800000895d */ /* 0x004fea0003900000 */
[----:B------:R-:W2:Y:S02]  /*9a00*/  @!P0 SYNCS.PHASECHK.TRANS64 P0, [R3+URZ+0xe0], R0 ;  /* 0x0000e000030085a7 */ /* 0x000ea400080010ff */
[----:B--2---:R-:W-:Y:S05]  /*9a10*/  @!P0 BRA `(.L_x_40) ;  /* 0xfffffffc00f08947 */ /* 0x004fea000383ffff */
[----:B------:R-:W-:Y:S05]  /*9a20*/  BRA `(.L_x_147) ;  /* 0xffffff8400cc7947 */ /* 0x000fea000383ffff */
.L_x_44:
[----:B-1----:R-:W-:-:S07]  /*9a30*/  MOV R0, UR4 ;  /* 0x0000000400007c02 */ /* 0x002fce0008000f00 */
.L_x_148:
[----:B-1----:R1:W2:Y:S02]  /*9a40*/  SYNCS.PHASECHK.TRANS64.TRYWAIT P0, [R0+URZ], R3 ;  /* 0x00000003000075a7 */ /* 0x0022a400080011ff */
[----:B--2---:R-:W-:Y:S05]  /*9a50*/  @!P0 NANOSLEEP.SYNCS 0x989680 ;  /* 0x009896800000895d */ /* 0x004fea0003900000 */
[----:B------:R-:W2:Y:S02]  /*9a60*/  @!P0 SYNCS.PHASECHK.TRANS64 P0, [R0+URZ], R3 ;  /* 0x00000003000085a7 */ /* 0x000ea400080010ff */
[----:B--2---:R-:W-:Y:S05]  /*9a70*/  @!P0 BRA `(.L_x_148) ;  /* 0xfffffffc00f08947 */ /* 0x004fea000383ffff */
[----:B------:R-:W-:Y:S05]  /*9a80*/  BRA `(.L_x_149) ;  /* 0xffffff8c00787947 */ /* 0x000fea000383ffff */
.L_x_45:
[----:B------:R-:W-:-:S07]  /*9a90*/  MOV R0, UR5 ;  /* 0x0000000500007c02 */ /* 0x000fce0008000f00 */
.L_x_150:
[----:B-1----:R1:W2:Y:S02]  /*9aa0*/  SYNCS.PHASECHK.TRANS64.TRYWAIT P0, [R0+URZ], R3 ;  /* 0x00000003000075a7 */ /* 0x0022a400080011ff */
[----:B--2---:R-:W-:Y:S05]  /*9ab0*/  @!P0 NANOSLEEP.SYNCS 0x989680 ;  /* 0x009896800000895d */ /* 0x004fea0003900000 */
[----:B------:R-:W2:Y:S02]  /*9ac0*/  @!P0 SYNCS.PHASECHK.TRANS64 P0, [R0+URZ], R3 ;  /* 0x00000003000085a7 */ /* 0x000ea400080010ff */
[----:B--2---:R-:W-:Y:S05]  /*9ad0*/  @!P0 BRA `(.L_x_150) ;  /* 0xfffffffc00f08947 */ /* 0x004fea000383ffff */
[----:B------:R-:W-:Y:S05]  /*9ae0*/  BRA `(.L_x_151) ;  /* 0xffffff8c00847947 */ /* 0x000fea000383ffff */
.L_x_46:
[----:B------:R-:W-:-:S07]  /*9af0*/  MOV R0, UR5 ;  /* 0x0000000500007c02 */ /* 0x000fce0008000f00 */
.L_x_152:
[----:B-1----:R1:W2:Y:S02]  /*9b00*/  SYNCS.PHASECHK.TRANS64.TRYWAIT P0, [R0+URZ], R3 ;  /* 0x00000003000075a7 */ /* 0x0022a400080011ff */
[----:B--2---:R-:W-:Y:S05]  /*9b10*/  @!P0 NANOSLEEP.SYNCS 0x989680 ;  /* 0x009896800000895d */ /* 0x004fea0003900000 */
[----:B------:R-:W2:Y:S02]  /*9b20*/  @!P0 SYNCS.PHASECHK.TRANS64 P0, [R0+URZ], R3 ;  /* 0x00000003000085a7 */ /* 0x000ea400080010ff */
[----:B--2---:R-:W-:Y:S05]  /*9b30*/  @!P0 BRA `(.L_x_152) ;  /* 0xfffffffc00f08947 */ /* 0x004fea000383ffff */
[----:B------:R-:W-:Y:S05]  /*9b40*/  BRA `(.L_x_153) ;  /* 0xffffff8c00907947 */ /* 0x000fea000383ffff */
.L_x_47:
[----:B------:R-:W-:-:S07]  /*9b50*/  MOV R0, UR5 ;  /* 0x0000000500007c02 */ /* 0x000fce0008000f00 */
.L_x_154:
[----:B-1----:R1:W2:Y:S02]  /*9b60*/  SYNCS.PHASECHK.TRANS64.TRYWAIT P0, [R0+URZ], R3 ;  /* 0x00000003000075a7 */ /* 0x0022a400080011ff */
[----:B--2---:R-:W-:Y:S05]  /*9b70*/  @!P0 NANOSLEEP.SYNCS 0x989680 ;  /* 0x009896800000895d */ /* 0x004fea0003900000 */
[----:B------:R-:W2:Y:S02]  /*9b80*/  @!P0 SYNCS.PHASECHK.TRANS64 P0, [R0+URZ], R3 ;  /* 0x00000003000085a7 */ /* 0x000ea400080010ff */
[----:B--2---:R-:W-:Y:S05]  /*9b90*/  @!P0 BRA `(.L_x_154) ;  /* 0xfffffffc00f08947 */ /* 0x004fea000383ffff */
[----:B------:R-:W-:Y:S05]  /*9ba0*/  BRA `(.L_x_155) ;  /* 0xffffff8c009c7947 */ /* 0x000fea000383ffff */
.L_x_48:
[----:B------:R-:W-:-:S07]  /*9bb0*/  MOV R0, UR5 ;  /* 0x0000000500007c02 */ /* 0x000fce0008000f00 */
.L_x_156:
[----:B-1----:R1:W2:Y:S02]  /*9bc0*/  SYNCS.PHASECHK.TRANS64.TRYWAIT P0, [R0+URZ], R3 ;  /* 0x00000003000075a7 */ /* 0x0022a400080011ff */
[----:B--2---:R-:W-:Y:S05]  /*9bd0*/  @!P0 NANOSLEEP.SYNCS 0x989680 ;  /* 0x009896800000895d */ /* 0x004fea0003900000 */
[----:B------:R-:W2:Y:S02]  /*9be0*/  @!P0 SYNCS.PHASECHK.TRANS64 P0, [R0+URZ], R3 ;  /* 0x00000003000085a7 */ /* 0x000ea400080010ff */
[----:B--2---:R-:W-:Y:S05]  /*9bf0*/  @!P0 BRA `(.L_x_156) ;  /* 0xfffffffc00f08947 */ /* 0x004fea000383ffff */
[----:B------:R-:W-:Y:S05]  /*9c00*/  BRA `(.L_x_157) ;  /* 0xffffff8c00a87947 */ /* 0x000fea000383ffff */
.L_x_49:
[----:B------:R-:W-:-:S07]  /*9c10*/  MOV R0, UR5 ;  /* 0x0000000500007c02 */ /* 0x000fce0008000f00 */
.L_x_158:
[----:B-1----:R1:W2:Y:S02]  /*9c20*/  SYNCS.PHASECHK.TRANS64.TRYWAIT P0, [R0+URZ], R3 ;  /* 0x00000003000075a7 */ /* 0x0022a400080011ff */
[----:B--2---:R-:W-:Y:S05]  /*9c30*/  @!P0 NANOSLEEP.SYNCS 0x989680 ;  /* 0x009896800000895d */ /* 0x004fea0003900000 */
[----:B------:R-:W2:Y:S02]  /*9c40*/  @!P0 SYNCS.PHASECHK.TRANS64 P0, [R0+URZ], R3 ;  /* 0x00000003000085a7 */ /* 0x000ea400080010ff */
[----:B--2---:R-:W-:Y:S05]  /*9c50*/  @!P0 BRA `(.L_x_158) ;  /* 0xfffffffc00f08947 */ /* 0x004fea000383ffff */
[----:B------:R-:W-:Y:S05]  /*9c60*/  BRA `(.L_x_159) ;  /* 0xffffff8c00b47947 */ /* 0x000fea000383ffff */
.L_x_50:
[----:B------:R-:W-:-:S07]  /*9c70*/  MOV R0, UR5 ;  /* 0x0000000500007c02 */ /* 0x000fce0008000f00 */
.L_x_160:
[----:B-1----:R1:W2:Y:S02]  /*9c80*/  SYNCS.PHASECHK.TRANS64.TRYWAIT P0, [R0+URZ], R3 ;  /* 0x00000003000075a7 */ /* 0x0022a400080011ff */
[----:B--2---:R-:W-:Y:S05]  /*9c90*/  @!P0 NANOSLEEP.SYNCS 0x989680 ;  /* 0x009896800000895d */ /* 0x004fea0003900000 */
[----:B------:R-:W2:Y:S02]  /*9ca0*/  @!P0 SYNCS.PHASECHK.TRANS64 P0, [R0+URZ], R3 ;  /* 0x00000003000085a7 */ /* 0x000ea400080010ff */
[----:B--2---:R-:W-:Y:S05]  /*9cb0*/  @!P0 BRA `(.L_x_160) ;  /* 0xfffffffc00f08947 */ /* 0x004fea000383ffff */
[----:B------:R-:W-:Y:S05]  /*9cc0*/  BRA `(.L_x_161) ;  /* 0xffffff8c00c07947 */ /* 0x000fea000383ffff */
.L_x_51:
[----:B------:R-:W-:-:S07]  /*9cd0*/  MOV R0, UR5 ;  /* 0x0000000500007c02 */ /* 0x000fce0008000f00 */
.L_x_162:
[----:B-1----:R1:W2:Y:S02]  /*9ce0*/  SYNCS.PHASECHK.TRANS64.TRYWAIT P0, [R0+URZ], R3 ;  /* 0x00000003000075a7 */ /* 0x0022a400080011ff */
[----:B--2---:R-:W-:Y:S05]  /*9cf0*/  @!P0 NANOSLEEP.SYNCS 0x989680 ;  /* 0x009896800000895d */ /* 0x004fea0003900000 */
[----:B------:R-:W2:Y:S02]  /*9d00*/  @!P0 SYNCS.PHASECHK.TRANS64 P0, [R0+URZ], R3 ;  /* 0x00000003000085a7 */ /* 0x000ea400080010ff */
[----:B--2---:R-:W-:Y:S05]  /*9d10*/  @!P0 BRA `(.L_x_162) ;  /* 0xfffffffc00f08947 */ /* 0x004fea000383ffff */
[----:B------:R-:W-:Y:S05]  /*9d20*/  BRA `(.L_x_163) ;  /* 0xffffff8c00cc7947 */ /* 0x000fea000383ffff */
.L_x_54:
[----:B-1----:R1:W2:Y:S02]  /*9d30*/  SYNCS.PHASECHK.TRANS64.TRYWAIT P0, [R2+URZ+0x140], R5 ;  /* 0x00014005020075a7 */ /* 0x0022a400080011ff */
[----:B--2---:R-:W-:Y:S05]  /*9d40*/  @!P0 NANOSLEEP.SYNCS 0x989680 ;  /* 0x009896800000895d */ /* 0x004fea0003900000 */
[----:B------:R-:W2:Y:S02]  /*9d50*/  @!P0 SYNCS.PHASECHK.TRANS64 P0, [R2+URZ+0x140], R5 ;  /* 0x00014005020085a7 */ /* 0x000ea400080010ff */
[----:B--2---:R-:W-:Y:S05]  /*9d60*/  @!P0 BRA `(.L_x_54) ;  /* 0xfffffffc00f08947 */ /* 0x004fea000383ffff */
[----:B------:R-:W-:Y:S05]  /*9d70*/  BRA `(.L_x_164) ;  /* 0xffffff9000307947 */ /* 0x000fea000383ffff */
.L_x_55:
[----:B------:R-:W-:-:S07]  /*9d80*/  MOV R2, UR4 ;  /* 0x0000000400027c02 */ /* 0x000fce0008000f00 */
.L_x_165:
[----:B-1----:R1:W2:Y:S02]  /*9d90*/  SYNCS.PHASECHK.TRANS64.TRYWAIT P0, [R2+URZ+0xf0], R5 ;  /* 0x0000f005020075a7 */ /* 0x0022a400080011ff */
[----:B--2---:R-:W-:Y:S05]  /*9da0*/  @!P0 NANOSLEEP.SYNCS 0x989680 ;  /* 0x009896800000895d */ /* 0x004fea0003900000 */
[----:B------:R-:W2:Y:S02]  /*9db0*/  @!P0 SYNCS.PHASECHK.TRANS64 P0, [R2+URZ+0xf0], R5 ;  /* 0x0000f005020085a7 */ /* 0x000ea400080010ff */
[----:B--2---:R-:W-:Y:S05]  /*9dc0*/  @!P0 BRA `(.L_x_165) ;  /* 0xfffffffc00f08947 */ /* 0x004fea000383ffff */
[----:B------:R-:W-:Y:S05]  /*9dd0*/  BRA `(.L_x_166) ;  /* 0xffffff9000407947 */ /* 0x000fea000383ffff */
.L_x_56:
[----:B-1----:R1:W2:Y:S02]  /*9de0*/  SYNCS.PHASECHK.TRANS64.TRYWAIT P1, [R2+URZ+0xe0], R5 ;  /* 0x0000e005020075a7 */ /* 0x0022a400080211ff */
[----:B--2---:R-:W-:Y:S05]  /*9df0*/  @!P1 NANOSLEEP.SYNCS 0x989680 ;  /* 0x009896800000995d */ /* 0x004fea0003900000 */
[----:B------:R-:W2:Y:S02]  /*9e00*/  @!P1 SYNCS.PHASECHK.TRANS64 P1, [R2+URZ+0xe0], R5 ;  /* 0x0000e005020095a7 */ /* 0x000ea400080210ff */
[----:B--2---:R-:W-:Y:S05]  /*9e10*/  @!P1 BRA `(.L_x_56) ;  /* 0xfffffffc00f09947 */ /* 0x004fea000383ffff */
[----:B------:R-:W-:Y:S05]  /*9e20*/  BRA `(.L_x_167) ;  /* 0xffffff9000707947 */ /* 0x000fea000383ffff */
.L_x_59:
[----:B------:R-:W-:-:S07]  /*9e30*/  MOV R0, UR4 ;  /* 0x0000000400007c02 */ /* 0x000fce0008000f00 */
.L_x_168:
[----:B-1----:R1:W2:Y:S02]  /*9e40*/  SYNCS.PHASECHK.TRANS64.TRYWAIT P0, [R0+URZ+0xf0], R3 ;  /* 0x0000f003000075a7 */ /* 0x0022a400080011ff */
[----:B--2---:R-:W-:Y:S05]  /*9e50*/  @!P0 NANOSLEEP.SYNCS 0x989680 ;  /* 0x009896800000895d */ /* 0x004fea0003900000 */
[----:B------:R-:W2:Y:S02]  /*9e60*/  @!P0 SYNCS.PHASECHK.TRANS64 P0, [R0+URZ+0xf0], R3 ;  /* 0x0000f003000085a7 */ /* 0x000ea400080010ff */
[----:B--2---:R-:W-:Y:S05]  /*9e70*/  @!P0 BRA `(.L_x_168) ;  /* 0xfffffffc00f08947 */ /* 0x004fea000383ffff */
[----:B------:R-:W-:Y:S05]  /*9e80*/  BRA `(.L_x_58) ;  /* 0xffffff9000c47947 */ /* 0x000fea000383ffff */
.L_x_66:
[----:B-1----:R1:W2:Y:S02]  /*9e90*/  SYNCS.PHASECHK.TRANS64.TRYWAIT P1, [R0+URZ+0xe0], R5 ;  /* 0x0000e005000075a7 */ /* 0x0022a400080211ff */
[----:B--2---:R-:W-:Y:S05]  /*9ea0*/  @!P1 NANOSLEEP.SYNCS 0x989680 ;  /* 0x009896800000995d */ /* 0x004fea0003900000 */
[----:B------:R-:W2:Y:S02]  /*9eb0*/  @!P1 SYNCS.PHASECHK.TRANS64 P1, [R0+URZ+0xe0], R5 ;  /* 0x0000e005000095a7 */ /* 0x000ea400080210ff */
[----:B--2---:R-:W-:Y:S05]  /*9ec0*/  @!P1 BRA `(.L_x_66) ;  /* 0xfffffffc00f09947 */ /* 0x004fea000383ffff */
[----:B------:R-:W-:Y:S05]  /*9ed0*/  BRA `(.L_x_169) ;  /* 0xffffff98002c7947 */ /* 0x000fea000383ffff */
.L_x_67:
[----:B------:R-:W-:-:S07]  /*9ee0*/  MOV R3, UR23 ;  /* 0x0000001700037c02 */ /* 0x000fce0008000f00 */
.L_x_170:
[----:B-1----:R1:W2:Y:S02]  /*9ef0*/  SYNCS.PHASECHK.TRANS64.TRYWAIT P0, [R3+URZ+0x120], R0 ;  /* 0x00012000030075a7 */ /* 0x0022a400080011ff */
[----:B--2---:R-:W-:Y:S05]  /*9f00*/  @!P0 NANOSLEEP.SYNCS 0x989680 ;  /* 0x009896800000895d */ /* 0x004fea0003900000 */
[----:B------:R-:W2:Y:S02]  /*9f10*/  @!P0 SYNCS.PHASECHK.TRANS64 P0, [R3+URZ+0x120], R0 ;  /* 0x00012000030085a7 */ /* 0x000ea400080010ff */
[----:B--2---:R-:W-:Y:S05]  /*9f20*/  @!P0 BRA `(.L_x_170) ;  /* 0xfffffffc00f08947 */ /* 0x004fea000383ffff */
[----:B------:R-:W-:Y:S05]  /*9f30*/  BRA `(.L_x_171) ;  /* 0xffffff98007c7947 */ /* 0x000fea000383ffff */
.L_x_70:
[----:B------:R-:W-:Y:S07]  /*9f40*/  MOV R0, UR5 ;  /* 0x0000000500007c02 */ /* 0x000fee0008000f00 */
.L_x_172:
[----:B-1----:R1:W2:Y:S02]  /*9f50*/  SYNCS.PHASECHK.TRANS64.TRYWAIT P0, [R0+URZ], R3 ;  /* 0x00000003000075a7 */ /* 0x0022a400080011ff */
[----:B--2---:R-:W-:Y:S05]  /*9f60*/  @!P0 NANOSLEEP.SYNCS 0x989680 ;  /* 0x009896800000895d */ /* 0x004fea0003900000 */
[----:B------:R-:W2:Y:S02]  /*9f70*/  @!P0 SYNCS.PHASECHK.TRANS64 P0, [R0+URZ], R3 ;  /* 0x00000003000085a7 */ /* 0x000ea400080010ff */
[----:B--2---:R-:W-:Y:S05]  /*9f80*/  @!P0 BRA `(.L_x_172) ;  /* 0xfffffffc00f08947 */ /* 0x004fea000383ffff */
[----:B------:R-:W-:Y:S05]  /*9f90*/  BRA `(.L_x_69) ;  /* 0xffffff9800987947 */ /* 0x000fea000383ffff */
.L_x_73:
[----:B------:R-:W-:-:S07]  /*9fa0*/  MOV R0, UR4 ;  /* 0x0000000400007c02 */ /* 0x000fce0008000f00 */
.L_x_173:
[----:B--2---:R2:W4:Y:S02]  /*9fb0*/  SYNCS.PHASECHK.TRANS64.TRYWAIT P0, [R0+URZ], R3 ;  /* 0x00000003000075a7 */ /* 0x00452400080011ff */
[----:B----4-:R-:W-:Y:S05]  /*9fc0*/  @!P0 NANOSLEEP.SYNCS 0x989680 ;  /* 0x009896800000895d */ /* 0x010fea0003900000 */
[----:B------:R-:W4:Y:S02]  /*9fd0*/  @!P0 SYNCS.PHASECHK.TRANS64 P0, [R0+URZ], R3 ;  /* 0x00000003000085a7 */ /* 0x000f2400080010ff */
[----:B----4-:R-:W-:Y:S05]  /*9fe0*/  @!P0 BRA `(.L_x_173) ;  /* 0xfffffffc00f08947 */ /* 0x010fea000383ffff */
[----:B------:R-:W-:Y:S05]  /*9ff0*/  BRA `(.L_x_174) ;  /* 0xffffff9c004c7947 */ /* 0x000fea000383ffff */
.L_x_74:
[----:B------:R-:W-:-:S07]  /*a000*/  MOV R0, UR5 ;  /* 0x0000000500007c02 */ /* 0x000fce0008000f00 */
.L_x_175:
[----:B-1----:R1:W2:Y:S02]  /*a010*/  SYNCS.PHASECHK.TRANS64.TRYWAIT P0, [R0+URZ], R3 ;  /* 0x00000003000075a7 */ /* 0x0022a400080011ff */
[----:B--2---:R-:W-:Y:S05]  /*a020*/  @!P0 NANOSLEEP.SYNCS 0x989680 ;  /* 0x009896800000895d */ /* 0x004fea0003900000 */
[----:B------:R-:W2:Y:S02]  /*a030*/  @!P0 SYNCS.PHASECHK.TRANS64 P0, [R0+URZ], R3 ;  /* 0x00000003000085a7 */ /* 0x000ea400080010ff */
[----:B--2---:R-:W-:Y:S05]  /*a040*/  @!P0 BRA `(.L_x_175) ;  /* 0xfffffffc00f08947 */ /* 0x004fea000383ffff */
[----:B------:R-:W-:Y:S05]  /*a050*/  BRA `(.L_x_176) ;  /* 0xffffff9c00587947 */ /* 0x000fea000383ffff */
.L_x_75:
[----:B------:R-:W-:-:S07]  /*a060*/  MOV R0, UR5 ;  /* 0x0000000500007c02 */ /* 0x000fce0008000f00 */
.L_x_177:
[----:B-1----:R1:W2:Y:S02]  /*a070*/  SYNCS.PHASECHK.TRANS64.TRYWAIT P0, [R0+URZ], R3 ;  /* 0x00000003000075a7 */ /* 0x0022a400080011ff */
[----:B--2---:R-:W-:Y:S05]  /*a080*/  @!P0 NANOSLEEP.SYNCS 0x989680 ;  /* 0x009896800000895d */ /* 0x004fea0003900000 */
[----:B------:R-:W2:Y:S02]  /*a090*/  @!P0 SYNCS.PHASECHK.TRANS64 P0, [R0+URZ], R3 ;  /* 0x00000003000085a7 */ /* 0x000ea400080010ff */
[----:B--2---:R-:W-:Y:S05]  /*a0a0*/  @!P0 BRA `(.L_x_177) ;  /* 0xfffffffc00f08947 */ /* 0x004fea000383ffff */
[----:B------:R-:W-:Y:S05]  /*a0b0*/  BRA `(.L_x_178) ;  /* 0xffffff9c00647947 */ /* 0x000fea000383ffff */
.L_x_76:
[----:B------:R-:W-:-:S07]  /*a0c0*/  MOV R0, UR4 ;  /* 0x0000000400007c02 */ /* 0x000fce0008000f00 */
.L_x_179:
[----:B-1----:R1:W2:Y:S02]  /*a0d0*/  SYNCS.PHASECHK.TRANS64.TRYWAIT P0, [R0+URZ], R3 ;  /* 0x00000003000075a7 */ /* 0x0022a400080011ff */
[----:B--2---:R-:W-:Y:S05]  /*a0e0*/  @!P0 NANOSLEEP.SYNCS 0x989680 ;  /* 0x009896800000895d */ /* 0x004fea0003900000 */
[----:B------:R-:W2:Y:S02]  /*a0f0*/  @!P0 SYNCS.PHASECHK.TRANS64 P0, [R0+URZ], R3 ;  /* 0x00000003000085a7 */ /* 0x000ea400080010ff */
[----:B--2---:R-:W-:Y:S05]  /*a100*/  @!P0 BRA `(.L_x_179) ;  /* 0xfffffffc00f08947 */ /* 0x004fea000383ffff */
[----:B------:R-:W-:Y:S05]  /*a110*/  BRA `(.L_x_180) ;  /* 0xffffff9c00707947 */ /* 0x000fea000383ffff */
.L_x_81:
[----:B--2---:R2:W3:Y:S02]  /*a120*/  SYNCS.PHASECHK.TRANS64.TRYWAIT P0, [R12+URZ+0xe0], R9 ;  /* 0x0000e0090c0075a7 */ /* 0x0044e400080011ff */
[----:B---3--:R-:W-:Y:S05]  /*a130*/  @!P0 NANOSLEEP.SYNCS 0x989680 ;  /* 0x009896800000895d */ /* 0x008fea0003900000 */
[----:B------:R-:W3:Y:S02]  /*a140*/  @!P0 SYNCS.PHASECHK.TRANS64 P0, [R12+URZ+0xe0], R9 ;  /* 0x0000e0090c0085a7 */ /* 0x000ee400080010ff */
[----:B---3--:R-:W-:Y:S05]  /*a150*/  @!P0 BRA `(.L_x_81) ;  /* 0xfffffffc00f08947 */ /* 0x008fea000383ffff */
[----:B------:R-:W-:Y:S05]  /*a160*/  BRA `(.L_x_181) ;  /* 0xffffffa000a07947 */ /* 0x000fea000383ffff */
.L_x_84:
[----:B------:R-:W-:Y:S07]  /*a170*/  MOV R0, UR21 ;  /* 0x0000001500007c02 */ /* 0x000fee0008000f00 */
.L_x_182:
[----:B--2---:R2:W3:Y:S02]  /*a180*/  SYNCS.PHASECHK.TRANS64.TRYWAIT P2, [R0+URZ+0xd8], R11 ;  /* 0x0000d80b000075a7 */ /* 0x0044e400080411ff */
[----:B---3--:R-:W-:Y:S05]  /*a190*/  @!P2 NANOSLEEP.SYNCS 0x989680 ;  /* 0x009896800000a95d */ /* 0x008fea0003900000 */
[----:B------:R-:W3:Y:S02]  /*a1a0*/  @!P2 SYNCS.PHASECHK.TRANS64 P2, [R0+URZ+0xd8], R11 ;  /* 0x0000d80b0000a5a7 */ /* 0x000ee400080410ff */
[----:B---3--:R-:W-:Y:S05]  /*a1b0*/  @!P2 BRA `(.L_x_182) ;  /* 0xfffffffc00f0a947 */ /* 0x008fea000383ffff */
[----:B------:R-:W-:Y:S05]  /*a1c0*/  BRA `(.L_x_83) ;  /* 0xffffffa800087947 */ /* 0x000fea000383ffff */
.L_x_87:
[----:B--2---:R-:W-:Y:S07]  /*a1d0*/  MOV R0, UR21 ;  /* 0x0000001500007c02 */ /* 0x004fee0008000f00 */
.L_x_183:
[----:B--2---:R2:W3:Y:S02]  /*a1e0*/  SYNCS.PHASECHK.TRANS64.TRYWAIT P0, [R0+URZ+0xb0], R9 ;  /* 0x0000b009000075a7 */ /* 0x0044e400080011ff */
[----:B---3--:R-:W-:Y:S05]  /*a1f0*/  @!P0 NANOSLEEP.SYNCS 0x989680 ;  /* 0x009896800000895d */ /* 0x008fea0003900000 */
[----:B------:R-:W3:Y:S02]  /*a200*/  @!P0 SYNCS.PHASECHK.TRANS64 P0, [R0+URZ+0xb0], R9 ;  /* 0x0000b009000085a7 */ /* 0x000ee400080010ff */
[----:B---3--:R-:W-:Y:S05]  /*a210*/  @!P0 BRA `(.L_x_183) ;  /* 0xfffffffc00f08947 */ /* 0x008fea000383ffff */
[----:B------:R-:W-:Y:S05]  /*a220*/  BRA `(.L_x_184) ;  /* 0xffffffa800647947 */ /* 0x000fea000383ffff */
.L_x_88:
[----:B------:R-:W-:Y:S07]  /*a230*/  MOV R0, UR21 ;  /* 0x0000001500007c02 */ /* 0x000fee0008000f00 */
.L_x_185:
[----:B--2---:R2:W3:Y:S02]  /*a240*/  SYNCS.PHASECHK.TRANS64.TRYWAIT P0, [R0+URZ+0xb8], R9 ;  /* 0x0000b809000075a7 */ /* 0x0044e400080011ff */
[----:B---3--:R-:W-:Y:S05]  /*a250*/  @!P0 NANOSLEEP.SYNCS 0x989680 ;  /* 0x009896800000895d */ /* 0x008fea0003900000 */
[----:B------:R-:W3:Y:S02]  /*a260*/  @!P0 SYNCS.PHASECHK.TRANS64 P0, [R0+URZ+0xb8], R9 ;  /* 0x0000b809000085a7 */ /* 0x000ee400080010ff */
[----:B---3--:R-:W-:Y:S05]  /*a270*/  @!P0 BRA `(.L_x_185) ;  /* 0xfffffffc00f08947 */ /* 0x008fea000383ffff */
[----:B------:R-:W-:Y:S05]  /*a280*/  BRA `(.L_x_186) ;  /* 0xffffffa8009c7947 */ /* 0x000fea000383ffff */
.L_x_89:
[----:B------:R-:W-:Y:S07]  /*a290*/  MOV R0, UR21 ;  /* 0x0000001500007c02 */ /* 0x000fee0008000f00 */
.L_x_187:
[----:B--2---:R2:W3:Y:S02]  /*a2a0*/  SYNCS.PHASECHK.TRANS64.TRYWAIT P0, [R0+URZ+0xc0], R9 ;  /* 0x0000c009000075a7 */ /* 0x0044e400080011ff */
[----:B---3--:R-:W-:Y:S05]  /*a2b0*/  @!P0 NANOSLEEP.SYNCS 0x989680 ;  /* 0x009896800000895d */ /* 0x008fea0003900000 */
[----:B------:R-:W3:Y:S02]  /*a2c0*/  @!P0 SYNCS.PHASECHK.TRANS64 P0, [R0+URZ+0xc0], R9 ;  /* 0x0000c009000085a7 */ /* 0x000ee400080010ff */
[----:B---3--:R-:W-:Y:S05]  /*a2d0*/  @!P0 BRA `(.L_x_187) ;  /* 0xfffffffc00f08947 */ /* 0x008fea000383ffff */
[----:B------:R-:W-:Y:S05]  /*a2e0*/  BRA `(.L_x_188) ;  /* 0xffffffa800e07947 */ /* 0x000fea000383ffff */
.L_x_90:
[----:B------:R-:W-:Y:S07]  /*a2f0*/  MOV R0, UR21 ;  /* 0x0000001500007c02 */ /* 0x000fee0008000f00 */
.L_x_189:
[----:B--2---:R2:W3:Y:S02]  /*a300*/  SYNCS.PHASECHK.TRANS64.TRYWAIT P0, [R0+URZ+0xc8], R9 ;  /* 0x0000c809000075a7 */ /* 0x0044e400080011ff */
[----:B---3--:R-:W-:Y:S05]  /*a310*/  @!P0 NANOSLEEP.SYNCS 0x989680 ;  /* 0x009896800000895d */ /* 0x008fea0003900000 */
[----:B------:R-:W3:Y:S02]  /*a320*/  @!P0 SYNCS.PHASECHK.TRANS64 P0, [R0+URZ+0xc8], R9 ;  /* 0x0000c809000085a7 */ /* 0x000ee400080010ff */
[----:B---3--:R-:W-:Y:S05]  /*a330*/  @!P0 BRA `(.L_x_189) ;  /* 0xfffffffc00f08947 */ /* 0x008fea000383ffff */
[----:B------:R-:W-:Y:S05]  /*a340*/  BRA `(.L_x_190) ;  /* 0xffffffac00207947 */ /* 0x000fea000383ffff */
.L_x_92:
[----:B------:R-:W-:-:S07]  /*a350*/  MOV R0, UR21 ;  /* 0x0000001500007c02 */ /* 0x000fce0008000f00 */
.L_x_191:
[----:B---3--:R3:W4:Y:S02]  /*a360*/  SYNCS.PHASECHK.TRANS64.TRYWAIT P0, [R0+URZ+0xb0], R3 ;  /* 0x0000b003000075a7 */ /* 0x00872400080011ff */
[----:B----4-:R-:W-:Y:S05]  /*a370*/  @!P0 NANOSLEEP.SYNCS 0x989680 ;  /* 0x009896800000895d */ /* 0x010fea0003900000 */
[----:B------:R-:W4:Y:S02]  /*a380*/  @!P0 SYNCS.PHASECHK.TRANS64 P0, [R0+URZ+0xb0], R3 ;  /* 0x0000b003000085a7 */ /* 0x000f2400080010ff */
[----:B----4-:R-:W-:Y:S05]  /*a390*/  @!P0 BRA `(.L_x_191) ;  /* 0xfffffffc00f08947 */ /* 0x010fea000383ffff */
[----:B------:R-:W-:Y:S05]  /*a3a0*/  BRA `(.L_x_192) ;  /* 0xffffffac00987947 */ /* 0x000fea000383ffff */
.L_x_93:
[----:B---3--:R-:W-:-:S07]  /*a3b0*/  MOV R0, UR21 ;  /* 0x0000001500007c02 */ /* 0x008fce0008000f00 */
.L_x_193:
[----:B---3--:R3:W4:Y:S02]  /*a3c0*/  SYNCS.PHASECHK.TRANS64.TRYWAIT P0, [R0+URZ+0xb8], R3 ;  /* 0x0000b803000075a7 */ /* 0x00872400080011ff */
[----:B----4-:R-:W-:Y:S05]  /*a3d0*/  @!P0 NANOSLEEP.SYNCS 0x989680 ;  /* 0x009896800000895d */ /* 0x010fea0003900000 */
[----:B------:R-:W4:Y:S02]  /*a3e0*/  @!P0 SYNCS.PHASECHK.TRANS64 P0, [R0+URZ+0xb8], R3 ;  /* 0x0000b803000085a7 */ /* 0x000f2400080010ff */
[----:B----4-:R-:W-:Y:S05]  /*a3f0*/  @!P0 BRA `(.L_x_193) ;  /* 0xfffffffc00f08947 */ /* 0x010fea000383ffff */
[----:B------:R-:W-:Y:S05]  /*a400*/  BRA `(.L_x_194) ;  /* 0xffffffac00887947 */ /* 0x000fea000383ffff */
.L_x_94:
[----:B---3--:R-:W-:-:S07]  /*a410*/  MOV R0, UR21 ;  /* 0x0000001500007c02 */ /* 0x008fce0008000f00 */
.L_x_195:
[----:B---3--:R3:W4:Y:S02]  /*a420*/  SYNCS.PHASECHK.TRANS64.TRYWAIT P0, [R0+URZ+0xc0], R3 ;  /* 0x0000c003000075a7 */ /* 0x00872400080011ff */
[----:B----4-:R-:W-:Y:S05]  /*a430*/  @!P0 NANOSLEEP.SYNCS 0x989680 ;  /* 0x009896800000895d */ /* 0x010fea0003900000 */
[----:B------:R-:W4:Y:S02]  /*a440*/  @!P0 SYNCS.PHASECHK.TRANS64 P0, [R0+URZ+0xc0], R3 ;  /* 0x0000c003000085a7 */ /* 0x000f2400080010ff */
[----:B----4-:R-:W-:Y:S05]  /*a450*/  @!P0 BRA `(.L_x_195) ;  /* 0xfffffffc00f08947 */ /* 0x010fea000383ffff */
[----:B------:R-:W-:Y:S05]  /*a460*/  BRA `(.L_x_196) ;  /* 0xffffffac00787947 */ /* 0x000fea000383ffff */
.L_x_96:
[----:B-1----:R1:W2:Y:S02]  /*a470*/  SYNCS.PHASECHK.TRANS64.TRYWAIT P0, [R3+URZ+0xe0], R0 ;  /* 0x0000e000030075a7 */ /* 0x0022a400080011ff */
[----:B--2---:R-:W-:Y:S05]  /*a480*/  @!P0 NANOSLEEP.SYNCS 0x989680 ;  /* 0x009896800000895d */ /* 0x004fea0003900000 */
[----:B------:R-:W2:Y:S02]  /*a490*/  @!P0 SYNCS.PHASECHK.TRANS64 P0, [R3+URZ+0xe0], R0 ;  /* 0x0000e000030085a7 */ /* 0x000ea400080010ff */
[----:B--2---:R-:W-:Y:S05]  /*a4a0*/  @!P0 BRA `(.L_x_96) ;  /* 0xfffffffc00f08947 */ /* 0x004fea000383ffff */
[----:B------:R-:W-:Y:S05]  /*a4b0*/  BRA `(.L_x_197) ;  /* 0xffffffb000447947 */ /* 0x000fea000383ffff */
.L_x_107:
[----:B-1----:R-:W-:Y:S04]  /*a4c0*/  MOV R0, UR44 ;  /* 0x0000002c00007c02 */ /* 0x002fe80008000f00 */
[----:B------:R1:W2:Y:S03]  /*a4d0*/  SYNCS.PHASECHK.TRANS64.TRYWAIT P1, [R0+URZ+0x90], R5 ;  /* 0x00009005000075a7 */ /* 0x0002a600080211ff */
[----:B--2---:R-:W-:Y:S05]  /*a4e0*/  @!P1 NANOSLEEP.SYNCS 0x989680 ;  /* 0x009896800000995d */ /* 0x004fea0003900000 */
[----:B------:R-:W2:Y:S02]  /*a4f0*/  @!P1 SYNCS.PHASECHK.TRANS64 P1, [R0+URZ+0x90], R5 ;  /* 0x00009005000095a7 */ /* 0x000ea400080210ff */
[----:B--2---:R-:W-:Y:S05]  /*a500*/  @!P1 BRA `(.L_x_107) ;  /* 0xfffffffc00ec9947 */ /* 0x004fea000383ffff */
[----:B------:R-:W-:Y:S05]  /*a510*/  BRA `(.L_x_106) ;  /* 0xffffffbc00d87947 */ /* 0x000fea000383ffff */
.L_x_109:
[----:B-1----:R1:W4:Y:S02]  /*a520*/  SYNCS.PHASECHK.TRANS64.TRYWAIT P0, [R98+URZ+0x100], R3 ;  /* 0x00010003620075a7 */ /* 0x00232400080011ff */
[----:B----4-:R-:W-:Y:S05]  /*a530*/  @!P0 NANOSLEEP.SYNCS 0x989680 ;  /* 0x009896800000895d */ /* 0x010fea0003900000 */
[----:B------:R-:W4:Y:S02]  /*a540*/  @!P0 SYNCS.PHASECHK.TRANS64 P0, [R98+URZ+0x100], R3 ;  /* 0x00010003620085a7 */ /* 0x000f2400080010ff */
[----:B----4-:R-:W-:Y:S05]  /*a550*/  @!P0 BRA `(.L_x_109) ;  /* 0xfffffffc00f08947 */ /* 0x010fea000383ffff */
[----:B------:R-:W-:Y:S05]  /*a560*/  BRA `(.L_x_108) ;  /* 0xffffffc000047947 */ /* 0x000fea000383ffff */
.L_x_118:
[----:B--2---:R2:W3:Y:S02]  /*a570*/  SYNCS.PHASECHK.TRANS64.TRYWAIT P0, [R3+URZ+0x90], R0 ;  /* 0x00009000030075a7 */ /* 0x0044e400080011ff */
[----:B---3--:R-:W-:Y:S05]  /*a580*/  @!P0 NANOSLEEP.SYNCS 0x989680 ;  /* 0x009896800000895d */ /* 0x008fea0003900000 */
[----:B------:R-:W3:Y:S02]  /*a590*/  @!P0 SYNCS.PHASECHK.TRANS64 P0, [R3+URZ+0x90], R0 ;  /* 0x00009000030085a7 */ /* 0x000ee400080010ff */
[----:B---3--:R-:W-:Y:S05]  /*a5a0*/  @!P0 BRA `(.L_x_118) ;  /* 0xfffffffc00f08947 */ /* 0x008fea000383ffff */
[----:B------:R-:W-:Y:S05]  /*a5b0*/  BRA `(.L_x_117) ;  /* 0xffffffc800e87947 */ /* 0x000fea000383ffff */
.L_x_126:
[----:B-1----:R1:W3:Y:S02]  /*a5c0*/  SYNCS.PHASECHK.TRANS64.TRYWAIT P0, [R63+URZ+0x90], R4 ;  /* 0x000090043f0075a7 */ /* 0x0022e400080011ff */
[----:B---3--:R-:W-:Y:S05]  /*a5d0*/  @!P0 NANOSLEEP.SYNCS 0x989680 ;  /* 0x009896800000895d */ /* 0x008fea0003900000 */
[----:B------:R-:W3:Y:S02]  /*a5e0*/  @!P0 SYNCS.PHASECHK.TRANS64 P0, [R63+URZ+0x90], R4 ;  /* 0x000090043f0085a7 */ /* 0x000ee400080010ff */
[----:B---3--:R-:W-:Y:S05]  /*a5f0*/  @!P0 BRA `(.L_x_126) ;  /* 0xfffffffc00f08947 */ /* 0x008fea000383ffff */
[----:B------:R-:W-:Y:S05]  /*a600*/  BRA `(.L_x_125) ;  /* 0xffffffd400f07947 */ /* 0x000fea000383ffff */
.L_x_134:
[----:B-1----:R1:W3:Y:S02]  /*a610*/  SYNCS.PHASECHK.TRANS64.TRYWAIT P0, [R108+URZ+0x90], R3 ;  /* 0x000090036c0075a7 */ /* 0x0022e400080011ff */
[----:B---3--:R-:W-:Y:S05]  /*a620*/  @!P0 NANOSLEEP.SYNCS 0x989680 ;  /* 0x009896800000895d */ /* 0x008fea0003900000 */
[----:B------:R-:W3:Y:S02]  /*a630*/  @!P0 SYNCS.PHASECHK.TRANS64 P0, [R108+URZ+0x90], R3 ;  /* 0x000090036c0085a7 */ /* 0x000ee400080010ff */
[----:B---3--:R-:W-:Y:S05]  /*a640*/  @!P0 BRA `(.L_x_134) ;  /* 0xfffffffc00f08947 */ /* 0x008fea000383ffff */
[----:B------:R-:W-:Y:S05]  /*a650*/  BRA `(.L_x_133) ;  /* 0xffffffe000f47947 */ /* 0x000fea000383ffff */
        .weak           $__internal_0_$__cuda_sm10x_tcgen05_guardrail_trap_col_being_dealloced_not_returned_by_alloc
        .type           $__internal_0_$__cuda_sm10x_tcgen05_guardrail_trap_col_being_dealloced_not_returned_by_alloc,@function
        .size           $__internal_0_$__cuda_sm10x_tcgen05_guardrail_trap_col_being_dealloced_not_returned_by_alloc,($__internal_1_$__cuda_sm10x_tcgen05_guardrail_trap_phase_invalid_during_alloc - $__internal_0_$__cuda_sm10x_tcgen05_guardrail_trap_col_being_dealloced_not_returned_by_alloc)
$__internal_0_$__cuda_sm10x_tcgen05_guardrail_trap_col_being_dealloced_not_returned_by_alloc:
[----:B------:R-:W-:Y:S05]  /*a660*/  BPT.TRAP 0x1 ;  /* 0x000000040000795c */ /* 0x000fea0000300000 */
[----:B------:R-:W-:-:S04]  /*a670*/  HFMA2 R3, -RZ, RZ, 0, 0 ;  /* 0x00000000ff037431 */ /* 0x000fc800000001ff */
[----:B------:R-:W-:Y:S05]  /*a680*/  RET.REL.NODEC R2 `(_ZN7cutlass13device_kernelINS_4gemm6kernel13GemmUniversalIN4cute5tupleIJiiiiEEENS1_10collective13CollectiveMmaINS1_35MainloopSm100TmaUmmaWarpSpecializedILi9ELi2ELi4ENS5_IJNS4_1CILi1EEENSA_ILi2EEESB_EEEEENS5_IJNSA_ILi64EEENSA_ILi256EEENSA_ILi32EEEEEENS_10bfloat16_tENS5_IJlSB_lEEESJ_SK_NS4_8TiledMMAINS4_8MMA_AtomIJNS4_20SM100_MMA_F16BF16_SSISJ_SJ_fLi64ELi256ELNS4_4UMMA5MajorE0ELSP_0ELNSO_7ScaleInE0ELSQ_0EEEEEENS4_6LayoutINS5_IJSB_SB_SB_EEENS5_IJNSA_ILi0EEESV_SV_EEEEENS5_IJNS4_10UnderscoreESY_SY_EEEEENS4_23SM90_TMA_LOAD_MULTICASTENS4_14ComposedLayoutINS4_7SwizzleILi2ELi4ELi3EEENS4_18smem_ptr_flag_bitsILi16EEENST_INS5_IJNSA_ILi8EEESH_EEENS5_IJSH_SB_EEEEEEEvNS4_8identityENS4_13SM90_TMA_LOADES1B_vS1C_EENS_8epilogue10collective18CollectiveEpilogueINS1F_23Sm100TmaWarpSpecializedILi4ELi2ELi32ELb1ELb0EEEJSI_NS5_IJNST_ISF_SB_EES1K_EEESJ_SK_SJ_SK_NS1F_6fusion15FusionCallbacksIS1J_NS1M_17LinearCombinationISJ_fSJ_fLNS_15FloatRoundStyleE2EEESI_S1L_JEEENS4_5SM1004TMEM4LOAD26SM100_TMEM_LOAD_16dp256b8xES1D_NS12_INS13_ILi3ELi4ELi3EEES16_NST_INS5_IJS17_SF_EEENS5_IJSF_SB_EEEEEEENS4_17SM75_U32x4_LDSM_NENS4_14SM90_TMA_STOREES20_NS4_17SM90_U32x4_STSM_NENS4_39AutoVectorizingCopyWithAssumedAlignmentILi128EEEEEEvvEEEEvNT_6ParamsE) ;  /* 0xffffff58025c7950 */ /* 0x000fea0003c3ffff */
        .weak           $__internal_1_$__cuda_sm10x_tcgen05_guardrail_trap_phase_invalid_during_alloc
        .type           $__internal_1_$__cuda_sm10x_tcgen05_guardrail_trap_phase_invalid_during_alloc,@function
        .size           $__internal_1_$__cuda_sm10x_tcgen05_guardrail_trap_phase_invalid_during_alloc,($__internal_2_$__cuda_sm10x_tcgen05_guardrail_trap_unallocated_columns_being_dealloced - $__internal_1_$__cuda_sm10x_tcgen05_guardrail_trap_phase_invalid_during_alloc)
$__internal_1_$__cuda_sm10x_tcgen05_guardrail_trap_phase_invalid_during_alloc:
[----:B------:R-:W-:Y:S05]  /*a690*/  BPT.TRAP 0x1 ;  /* 0x000000040000795c */ /* 0x000fea0000300000 */
[----:B------:R-:W-:-:S04]  /*a6a0*/  MOV R5, 0x0 ;  /* 0x0000000000057802 */ /* 0x000fc80000000f00 */
[----:B------:R-:W-:Y:S05]  /*a6b0*/  RET.REL.NODEC R4 `(_ZN7cutlass13device_kernelINS_4gemm6kernel13GemmUniversalIN4cute5tupleIJiiiiEEENS1_10collective13CollectiveMmaINS1_35MainloopSm100TmaUmmaWarpSpecializedILi9ELi2ELi4ENS5_IJNS4_1CILi1EEENSA_ILi2EEESB_EEEEENS5_IJNSA_ILi64EEENSA_ILi256EEENSA_ILi32EEEEEENS_10bfloat16_tENS5_IJlSB_lEEESJ_SK_NS4_8TiledMMAINS4_8MMA_AtomIJNS4_20SM100_MMA_F16BF16_SSISJ_SJ_fLi64ELi256ELNS4_4UMMA5MajorE0ELSP_0ELNSO_7ScaleInE0ELSQ_0EEEEEENS4_6LayoutINS5_IJSB_SB_SB_EEENS5_IJNSA_ILi0EEESV_SV_EEEEENS5_IJNS4_10UnderscoreESY_SY_EEEEENS4_23SM90_TMA_LOAD_MULTICASTENS4_14ComposedLayoutINS4_7SwizzleILi2ELi4ELi3EEENS4_18smem_ptr_flag_bitsILi16EEENST_INS5_IJNSA_ILi8EEESH_EEENS5_IJSH_SB_EEEEEEEvNS4_8identityENS4_13SM90_TMA_LOADES1B_vS1C_EENS_8epilogue10collective18CollectiveEpilogueINS1F_23Sm100TmaWarpSpecializedILi4ELi2ELi32ELb1ELb0EEEJSI_NS5_IJNST_ISF_SB_EES1K_EEESJ_SK_SJ_SK_NS1F_6fusion15FusionCallbacksIS1J_NS1M_17LinearCombinationISJ_fSJ_fLNS_15FloatRoundStyleE2EEESI_S1L_JEEENS4_5SM1004TMEM4LOAD26SM100_TMEM_LOAD_16dp256b8xES1D_NS12_INS13_ILi3ELi4ELi3EEES16_NST_INS5_IJS17_SF_EEENS5_IJSF_SB_EEEEEEENS4_17SM75_U32x4_LDSM_NENS4_14SM90_TMA_STOREES20_NS4_17SM90_U32x4_STSM_NENS4_39AutoVectorizingCopyWithAssumedAlignmentILi128EEEEEEvvEEEEvNT_6ParamsE) ;  /* 0xffffff5804507950 */ /* 0x000fea0003c3ffff */
        .weak           $__internal_2_$__cuda_sm10x_tcgen05_guardrail_trap_unallocated_columns_being_dealloced
        .type           $__internal_2_$__cuda_sm10x_tcgen05_guardrail_trap_unallocated_columns_being_dealloced,@function
        .size           $__internal_2_$__cuda_sm10x_tcgen05_guardrail_trap_unallocated_columns_being_dealloced,(.L_x_199 - $__internal_2_$__cuda_sm10x_tcgen05_guardrail_trap_unallocated_columns_being_dealloced)
$__internal_2_$__cuda_sm10x_tcgen05_guardrail_trap_unallocated_columns_being_dealloced:
[----:B------:R-:W-:Y:S05]  /*a6c0*/  BPT.TRAP 0x1 ;  /* 0x000000040000795c */ /* 0x000fea0000300000 */
[----:B------:R-:W-:-:S04]  /*a6d0*/  HFMA2 R3, -RZ, RZ, 0, 0 ;  /* 0x00000000ff037431 */ /* 0x000fc800000001ff */
[----:B------:R-:W-:Y:S05]  /*a6e0*/  RET.REL.NODEC R2 `(_ZN7cutlass13device_kernelINS_4gemm6kernel13GemmUniversalIN4cute5tupleIJiiiiEEENS1_10collective13CollectiveMmaINS1_35MainloopSm100TmaUmmaWarpSpecializedILi9ELi2ELi4ENS5_IJNS4_1CILi1EEENSA_ILi2EEESB_EEEEENS5_IJNSA_ILi64EEENSA_ILi256EEENSA_ILi32EEEEEENS_10bfloat16_tENS5_IJlSB_lEEESJ_SK_NS4_8TiledMMAINS4_8MMA_AtomIJNS4_20SM100_MMA_F16BF16_SSISJ_SJ_fLi64ELi256ELNS4_4UMMA5MajorE0ELSP_0ELNSO_7ScaleInE0ELSQ_0EEEEEENS4_6LayoutINS5_IJSB_SB_SB_EEENS5_IJNSA_ILi0EEESV_SV_EEEEENS5_IJNS4_10UnderscoreESY_SY_EEEEENS4_23SM90_TMA_LOAD_MULTICASTENS4_14ComposedLayoutINS4_7SwizzleILi2ELi4ELi3EEENS4_18smem_ptr_flag_bitsILi16EEENST_INS5_IJNSA_ILi8EEESH_EEENS5_IJSH_SB_EEEEEEEvNS4_8identityENS4_13SM90_TMA_LOADES1B_vS1C_EENS_8epilogue10collective18CollectiveEpilogueINS1F_23Sm100TmaWarpSpecializedILi4ELi2ELi32ELb1ELb0EEEJSI_NS5_IJNST_ISF_SB_EES1K_EEESJ_SK_SJ_SK_NS1F_6fusion15FusionCallbacksIS1J_NS1M_17LinearCombinationISJ_fSJ_fLNS_15FloatRoundStyleE2EEESI_S1L_JEEENS4_5SM1004TMEM4LOAD26SM100_TMEM_LOAD_16dp256b8xES1D_NS12_INS13_ILi3ELi4ELi3EEES16_NST_INS5_IJS17_SF_EEENS5_IJSF_SB_EEEEEEENS4_17SM75_U32x4_LDSM_NENS4_14SM90_TMA_STOREES20_NS4_17SM90_U32x4_STSM_NENS4_39AutoVectorizingCopyWithAssumedAlignmentILi128EEEEEEvvEEEEvNT_6ParamsE) ;  /* 0xffffff5802447950 */ /* 0x000fea0003c3ffff */
.L_x_198:
[----:B------:R-:W-:-:S00]  /*a6f0*/  BRA `(.L_x_198) ;  /* 0xfffffffc00fc7947 */ /* 0x000fc0000383ffff */
[----:B------:R-:W-:-:S00]  /*a700*/  NOP ;  /* 0x0000000000007918 */ /* 0x000fc00000000000 */
[----:B------:R-:W-:-:S00]  /*a710*/  NOP ;  /* 0x0000000000007918 */ /* 0x000fc00000000000 */
[----:B------:R-:W-:-:S00]  /*a720*/  NOP ;  /* 0x0000000000007918 */ /* 0x000fc00000000000 */
[----:B------:R-:W-:-:S00]  /*a730*/  NOP ;  /* 0x0000000000007918 */ /* 0x000fc00000000000 */
[----:B------:R-:W-:-:S00]  /*a740*/  NOP ;  /* 0x0000000000007918 */ /* 0x000fc00000000000 */
[----:B------:R-:W-:-:S00]  /*a750*/  NOP ;  /* 0x0000000000007918 */ /* 0x000fc00000000000 */
[----:B------:R-:W-:-:S00]  /*a760*/  NOP ;  /* 0x0000000000007918 */ /* 0x000fc00000000000 */
[----:B------:R-:W-:-:S00]  /*a770*/  NOP ;  /* 0x0000000000007918 */ /* 0x000fc00000000000 */
.L_x_199:


//--------------------- .nv.global.init           --------------------------
	.section	.nv.global.init,"aw",@progbits
.nv.global.init:
	.type		$str$27,@object
	.size		$str$27,($str$28 - $str$27)
$str$27:
        /*0000*/ 	.byte	0x28, 0x61, 0x64, 0x64, 0x72, 0x65, 0x73, 0x73, 0x20, 0x26, 0x20, 0x6d, 0x61, 0x73, 0x6b, 0x29
        /*0010*/ 	.byte	0x20, 0x3d, 0x3d, 0x20, 0x30, 0x00
	.type		$str$28,@object
	.size		$str$28,($str$26 - $str$28)
$str$28:
        /*0016*/ 	.byte	0x2f, 0x74, 0x6d, 0x70, 0x2f, 0x63, 0x75, 0x74, 0x6c, 0x61, 0x73, 0x73, 0x5f, 0x73, 0x77, 0x65
        /*0026*/ 	.byte	0x65, 0x70, 0x5f, 0x73, 0x72, 0x63, 0x2f, 0x69, 0x6e, 0x63, 0x6c, 0x75, 0x64, 0x65, 0x2f, 0x63
        /*0036*/ 	.byte	0x75, 0x74, 0x65, 0x2f, 0x70, 0x6f, 0x69, 0x6e, 0x74, 0x65, 0x72, 0x5f, 0x66, 0x6c, 0x61, 0x67
        /*0046*/ 	.byte	0x67, 0x65, 0x64, 0x2e, 0x68, 0x70, 0x70, 0x00
	.type		$str$26,@object
	.size		$str$26,($str$25 - $str$26)
$str$26:
        /*004e*/ 	.byte	0x2f, 0x74, 0x6d, 0x70, 0x2f, 0x63, 0x75, 0x74, 0x6c, 0x61, 0x73, 0x73, 0x5f, 0x73, 0x77, 0x65
        /*005e*/ 	.byte	0x65, 0x70, 0x5f, 0x73, 0x72, 0x63, 0x2f, 0x69, 0x6e, 0x63, 0x6c, 0x75, 0x64, 0x65, 0x2f, 0x63
        /*006e*/ 	.byte	0x75, 0x74, 0x65, 0x2f, 0x61, 0x74, 0x6f, 0x6d, 0x2f, 0x63, 0x6f, 0x70, 0x79, 0x5f, 0x74, 0x72
        /*007e*/ 	.byte	0x61, 0x69, 0x74, 0x73, 0x5f, 0x73, 0x6d, 0x31, 0x30, 0x30, 0x2e, 0x68, 0x70, 0x70, 0x00
	.type		$str$25,@object
	.size		$str$25,(__unnamed_1 - $str$25)
$str$25:
        /*008d*/ 	.byte	0x28, 0x28, 0x75, 0x69, 0x6e, 0x74, 0x33, 0x32, 0x5f, 0x74, 0x28, 0x74, 0x68, 0x72, 0x65, 0x61
        /*009d*/ 	.byte	0x64, 0x49, 0x64, 0x78, 0x2e, 0x78, 0x29, 0x20, 0x2f, 0x20, 0x33, 0x32, 0x29, 0x20, 0x25, 0x20
        /*00ad*/ 	.byte	0x34, 0x29, 0x20, 0x3d, 0x3d, 0x20, 0x28, 0x28, 0x28, 0x74, 0x6d, 0x65, 0x6d, 0x5f, 0x61, 0x64
        /*00bd*/ 	.byte	0x64, 0x72, 0x20, 0x3e, 0x3e, 0x20, 0x31, 0x36, 0x29, 0x20, 0x2f, 0x20, 0x33, 0x32, 0x29, 0x20
        /*00cd*/ 	.byte	0x25, 0x20, 0x34, 0x29, 0x00
	.type		__unnamed_1,@object
	.size		__unnamed_1,(__unnamed_2 - __unnamed_1)
__unnamed_1:
        /*00d2*/ 	.byte	0x61, 0x75, 0x74, 0x6f, 0x20, 0x63, 0x75, 0x74, 0x65, 0x3a, 0x3a, 0x61, 0x73, 0x5f, 0x70, 0x6f
        /* <DEDUP_REMOVED lines=24> */
        /*0262*/ 	.byte	0x30, 0x39, 0x36, 0x3e, 0x3e, 0x3e, 0x3e, 0x5d, 0x00
	.type		__unnamed_2,@object
	.size		__unnamed_2,(.L_2 - __unnamed_2)
__unnamed_2:
        /* <DEDUP_REMOVED lines=46> */
        /*054b*/ 	.byte	0x75, 0x74, 0x65, 0x3a, 0x3a, 0x43, 0x3c, 0x30, 0x3e, 0x3e, 0x3e, 0x3e, 0x5d, 0x00
.L_2:


//--------------------- .nv.shared._ZN7cutlass13device_kernelINS_4gemm6kernel13GemmUniversalIN4cute5tupleIJiiiiEEENS1_10collective13CollectiveMmaINS1_35MainloopSm100TmaUmmaWarpSpecializedILi9ELi2ELi4ENS5_IJNS4_1CILi1EEENSA_ILi2EEESB_EEEEENS5_IJNSA_ILi64EEENSA_ILi256EEENSA_ILi32EEEEEENS_10bfloat16_tENS5_IJlSB_lEEESJ_SK_NS4_8TiledMMAINS4_8MMA_AtomIJNS4_20SM100_MMA_F16BF16_SSISJ_SJ_fLi64ELi256ELNS4_4UMMA5MajorE0ELSP_0ELNSO_7ScaleInE0ELSQ_0EEEEEENS4_6LayoutINS5_IJSB_SB_SB_EEENS5_IJNSA_ILi0EEESV_SV_EEEEENS5_IJNS4_10UnderscoreESY_SY_EEEEENS4_23SM90_TMA_LOAD_MULTICASTENS4_14ComposedLayoutINS4_7SwizzleILi2ELi4ELi3EEENS4_18smem_ptr_flag_bitsILi16EEENST_INS5_IJNSA_ILi8EEESH_EEENS5_IJSH_SB_EEEEEEEvNS4_8identityENS4_13SM90_TMA_LOADES1B_vS1C_EENS_8epilogue10collective18CollectiveEpilogueINS1F_23Sm100TmaWarpSpecializedILi4ELi2ELi32ELb1ELb0EEEJSI_NS5_IJNST_ISF_SB_EES1K_EEESJ_SK_SJ_SK_NS1F_6fusion15FusionCallbacksIS1J_NS1M_17LinearCombinationISJ_fSJ_fLNS_15FloatRoundStyleE2EEESI_S1L_JEEENS4_5SM1004TMEM4LOAD26SM100_TMEM_LOAD_16dp256b8xES1D_NS12_INS13_ILi3ELi4ELi3EEES16_NST_INS5_IJS17_SF_EEENS5_IJSF_SB_EEEEEEENS4_17SM75_U32x4_LDSM_NENS4_14SM90_TMA_STOREES20_NS4_17SM90_U32x4_STSM_NENS4_39AutoVectorizingCopyWithAssumedAlignmentILi128EEEEEEvvEEEEvNT_6ParamsE --------------------------
	.section	.nv.shared._ZN7cutlass13device_kernelINS_4gemm6kernel13GemmUniversalIN4cute5tupleIJiiiiEEENS1_10collective13CollectiveMmaINS1_35MainloopSm100TmaUmmaWarpSpecializedILi9ELi2ELi4ENS5_IJNS4_1CILi1EEENSA_ILi2EEESB_EEEEENS5_IJNSA_ILi64EEENSA_ILi256EEENSA_ILi32EEEEEENS_10bfloat16_tENS5_IJlSB_lEEESJ_SK_NS4_8TiledMMAINS4_8MMA_AtomIJNS4_20SM100_MMA_F16BF16_SSISJ_SJ_fLi64ELi256ELNS4_4UMMA5MajorE0ELSP_0ELNSO_7ScaleInE0ELSQ_0EEEEEENS4_6LayoutINS5_IJSB_SB_SB_EEENS5_IJNSA_ILi0EEESV_SV_EEEEENS5_IJNS4_10UnderscoreESY_SY_EEEEENS4_23SM90_TMA_LOAD_MULTICASTENS4_14ComposedLayoutINS4_7SwizzleILi2ELi4ELi3EEENS4_18smem_ptr_flag_bitsILi16EEENST_INS5_IJNSA_ILi8EEESH_EEENS5_IJSH_SB_EEEEEEEvNS4_8identityENS4_13SM90_TMA_LOADES1B_vS1C_EENS_8epilogue10collective18CollectiveEpilogueINS1F_23Sm100TmaWarpSpecializedILi4ELi2ELi32ELb1ELb0EEEJSI_NS5_IJNST_ISF_SB_EES1K_EEESJ_SK_SJ_SK_NS1F_6fusion15FusionCallbacksIS1J_NS1M_17LinearCombinationISJ_fSJ_fLNS_15FloatRoundStyleE2EEESI_S1L_JEEENS4_5SM1004TMEM4LOAD26SM100_TMEM_LOAD_16dp256b8xES1D_NS12_INS13_ILi3ELi4ELi3EEES16_NST_INS5_IJS17_SF_EEENS5_IJSF_SB_EEEEEEENS4_17SM75_U32x4_LDSM_NENS4_14SM90_TMA_STOREES20_NS4_17SM90_U32x4_STSM_NENS4_39AutoVectorizingCopyWithAssumedAlignmentILi128EEEEEEvvEEEEvNT_6ParamsE,"aw",@nobits
	.sectionflags	@""
	.align	16
	.zero		1024


//--------------------- .nv.shared.reserved.0     --------------------------
	.section	.nv.shared.reserved.0,"aw",@nobits
	.weak		__nv_reservedSMEM_offset_0_alias
	.size		__nv_reservedSMEM_offset_0_alias, 0, 64
	.other		__nv_reservedSMEM_offset_0_alias,@"STO_CUDA_RESERVED_SHARED STV_DEFAULT"
__nv_reservedSMEM_offset_0_alias:
	.zero		0
.nv.shared.reserved.0:
	.zero		64
	.weak		__nv_reservedSMEM_tcgen05_partition
	.type		__nv_reservedSMEM_tcgen05_partition,@object
	.size		__nv_reservedSMEM_tcgen05_partition,(.L_0 - __nv_reservedSMEM_tcgen05_partition)
__nv_reservedSMEM_tcgen05_partition:
	.zero		32
.L_0:


//--------------------- .nv.global                --------------------------
	.section	.nv.global,"aw",@nobits
.nv.global:
	.type		_ZN40_INTERNAL_22cd3b6c_4_k_cu_0caefc8c_341304cute1_E,@object
	.size		_ZN40_INTERNAL_22cd3b6c_4_k_cu_0caefc8c_341304cute1_E,(_ZN40_INTERNAL_22cd3b6c_4_k_cu_0caefc8c_341304cuda3std3__45__cpo6cbeginE - _ZN40_INTERNAL_22cd3b6c_4_k_cu_0caefc8c_341304cute1_E)
_ZN40_INTERNAL_22cd3b6c_4_k_cu_0caefc8c_341304cute1_E:
	.zero		1
	.type		_ZN40_INTERNAL_22cd3b6c_4_k_cu_0caefc8c_341304cuda3std3__45__cpo6cbeginE,@object
	.size		_ZN40_INTERNAL_22cd3b6c_4_k_cu_0caefc8c_341304cuda3std3__45__cpo6cbeginE,(_ZN40_INTERNAL_22cd3b6c_4_k_cu_0caefc8c_341304cuda3std3__48in_placeE - _ZN40_INTERNAL_22cd3b6c_4_k_cu_0caefc8c_341304cuda3std3__45__cpo6cbeginE)
_ZN40_INTERNAL_22cd3b6c_4_k_cu_0caefc8c_341304cuda3std3__45__cpo6cbeginE:
	.zero		1
	.type		_ZN40_INTERNAL_22cd3b6c_4_k_cu_0caefc8c_341304cuda3std3__48in_placeE,@object
	.size		_ZN40_INTERNAL_22cd3b6c_4_k_cu_0caefc8c_341304cuda3std3__48in_placeE,(_ZN40_INTERNAL_22cd3b6c_4_k_cu_0caefc8c_341304cuda3std6ranges3__45__cpo9iter_moveE - _ZN40_INTERNAL_22cd3b6c_4_k_cu_0caefc8c_341304cuda3std3__48in_placeE)
_ZN40_INTERNAL_22cd3b6c_4_k_cu_0caefc8c_341304cuda3std3__48in_placeE:
	.zero		1
	.type		_ZN40_INTERNAL_22cd3b6c_4_k_cu_0caefc8c_341304cuda3std6ranges3__45__cpo9iter_moveE,@object
	.size		_ZN40_INTERNAL_22cd3b6c_4_k_cu_0caefc8c_341304cuda3std6ranges3__45__cpo9iter_moveE,(_ZN40_INTERNAL_22cd3b6c_4_k_cu_0caefc8c_341304cuda3std3__45__cpo5beginE - _ZN40_INTERNAL_22cd3b6c_4_k_cu_0caefc8c_341304cuda3std6ranges3__45__cpo9iter_moveE)
_ZN40_INTERNAL_22cd3b6c_4_k_cu_0caefc8c_341304cuda3std6ranges3__45__cpo9iter_moveE:
	.zero		1
	.type		_ZN40_INTERNAL_22cd3b6c_4_k_cu_0caefc8c_341304cuda3std3__45__cpo5beginE,@object
	.size		_ZN40_INTERNAL_22cd3b6c_4_k_cu_0caefc8c_341304cuda3std3__45__cpo5beginE,(_ZN40_INTERNAL_22cd3b6c_4_k_cu_0caefc8c_341304cuda3std3__442_GLOBAL__N__22cd3b6c_4_k_cu_0caefc8c_341306ignoreE - _ZN40_INTERNAL_22cd3b6c_4_k_cu_0caefc8c_341304cuda3std3__45__cpo5beginE)
_ZN40_INTERNAL_22cd3b6c_4_k_cu_0caefc8c_341304cuda3std3__45__cpo5beginE:
	.zero		1
	.type		_ZN40_INTERNAL_22cd3b6c_4_k_cu_0caefc8c_341304cuda3std3__442_GLOBAL__N__22cd3b6c_4_k_cu_0caefc8c_341306ignoreE,@object
	.size		_ZN40_INTERNAL_22cd3b6c_4_k_cu_0caefc8c_341304cuda3std3__442_GLOBAL__N__22cd3b6c_4_k_cu_0caefc8c_341306ignoreE,(_ZN40_INTERNAL_22cd3b6c_4_k_cu_0caefc8c_341304cute7productE - _ZN40_INTERNAL_22cd3b6c_4_k_cu_0caefc8c_341304cuda3std3__442_GLOBAL__N__22cd3b6c_4_k_cu_0caefc8c_341306ignoreE)
_ZN40_INTERNAL_22cd3b6c_4_k_cu_0caefc8c_341304cuda3std3__442_GLOBAL__N__22cd3b6c_4_k_cu_0caefc8c_341306ignoreE:
	.zero		1
	.type		_ZN40_INTERNAL_22cd3b6c_4_k_cu_0caefc8c_341304cute7productE,@object
	.size		_ZN40_INTERNAL_22cd3b6c_4_k_cu_0caefc8c_341304cute7productE,(_ZN40_INTERNAL_22cd3b6c_4_k_cu_0caefc8c_341304cuda3std3__45__cpo3endE - _ZN40_INTERNAL_22cd3b6c_4_k_cu_0caefc8c_341304cute7productE)
_ZN40_INTERNAL_22cd3b6c_4_k_cu_0caefc8c_341304cute7productE:
	.zero		1
	.type		_ZN40_INTERNAL_22cd3b6c_4_k_cu_0caefc8c_341304cuda3std3__45__cpo3endE,@object
	.size		_ZN40_INTERNAL_22cd3b6c_4_k_cu_0caefc8c_341304cuda3std3__45__cpo3endE,(_ZN40_INTERNAL_22cd3b6c_4_k_cu_0caefc8c_341304cuda3std3__419piecewise_constructE - _ZN40_INTERNAL_22cd3b6c_4_k_cu_0caefc8c_341304cuda3std3__45__cpo3endE)
_ZN40_INTERNAL_22cd3b6c_4_k_cu_0caefc8c_341304cuda3std3__45__cpo3endE:
	.zero		1
	.type		_ZN40_INTERNAL_22cd3b6c_4_k_cu_0caefc8c_341304cuda3std3__419piecewise_constructE,@object
	.size		_ZN40_INTERNAL_22cd3b6c_4_k_cu_0caefc8c_341304cuda3std3__419piecewise_constructE,(_ZN40_INTERNAL_22cd3b6c_4_k_cu_0caefc8c_341304cuda3std3__45__cpo4cendE - _ZN40_INTERNAL_22cd3b6c_4_k_cu_0caefc8c_341304cuda3std3__419piecewise_constructE)
_ZN40_INTERNAL_22cd3b6c_4_k_cu_0caefc8c_341304cuda3std3__419piecewise_constructE:
	.zero		1
	.type		_ZN40_INTERNAL_22cd3b6c_4_k_cu_0caefc8c_341304cuda3std3__45__cpo4cendE,@object
	.size		_ZN40_INTERNAL_22cd3b6c_4_k_cu_0caefc8c_341304cuda3std3__45__cpo4cendE,(_ZN40_INTERNAL_22cd3b6c_4_k_cu_0caefc8c_341304cuda3std6ranges3__45__cpo4swapE - _ZN40_INTERNAL_22cd3b6c_4_k_cu_0caefc8c_341304cuda3std3__45__cpo4cendE)
_ZN40_INTERNAL_22cd3b6c_4_k_cu_0caefc8c_341304cuda3std3__45__cpo4cendE:
	.zero		1
	.type		_ZN40_INTERNAL_22cd3b6c_4_k_cu_0caefc8c_341304cuda3std6ranges3__45__cpo4swapE,@object
	.size		_ZN40_INTERNAL_22cd3b6c_4_k_cu_0caefc8c_341304cuda3std6ranges3__45__cpo4swapE,(.L_10 - _ZN40_INTERNAL_22cd3b6c_4_k_cu_0caefc8c_341304cuda3std6ranges3__45__cpo4swapE)
_ZN40_INTERNAL_22cd3b6c_4_k_cu_0caefc8c_341304cuda3std6ranges3__45__cpo4swapE:
	.zero		1
.L_10:


//--------------------- .nv.constant0._ZN7cutlass13device_kernelINS_4gemm6kernel13GemmUniversalIN4cute5tupleIJiiiiEEENS1_10collective13CollectiveMmaINS1_35MainloopSm100TmaUmmaWarpSpecializedILi9ELi2ELi4ENS5_IJNS4_1CILi1EEENSA_ILi2EEESB_EEEEENS5_IJNSA_ILi64EEENSA_ILi256EEENSA_ILi32EEEEEENS_10bfloat16_tENS5_IJlSB_lEEESJ_SK_NS4_8TiledMMAINS4_8MMA_AtomIJNS4_20SM100_MMA_F16BF16_SSISJ_SJ_fLi64ELi256ELNS4_4UMMA5MajorE0ELSP_0ELNSO_7ScaleInE0ELSQ_0EEEEEENS4_6LayoutINS5_IJSB_SB_SB_EEENS5_IJNSA_ILi0EEESV_SV_EEEEENS5_IJNS4_10UnderscoreESY_SY_EEEEENS4_23SM90_TMA_LOAD_MULTICASTENS4_14ComposedLayoutINS4_7SwizzleILi2ELi4ELi3EEENS4_18smem_ptr_flag_bitsILi16EEENST_INS5_IJNSA_ILi8EEESH_EEENS5_IJSH_SB_EEEEEEEvNS4_8identityENS4_13SM90_TMA_LOADES1B_vS1C_EENS_8epilogue10collective18CollectiveEpilogueINS1F_23Sm100TmaWarpSpecializedILi4ELi2ELi32ELb1ELb0EEEJSI_NS5_IJNST_ISF_SB_EES1K_EEESJ_SK_SJ_SK_NS1F_6fusion15FusionCallbacksIS1J_NS1M_17LinearCombinationISJ_fSJ_fLNS_15FloatRoundStyleE2EEESI_S1L_JEEENS4_5SM1004TMEM4LOAD26SM100_TMEM_LOAD_16dp256b8xES1D_NS12_INS13_ILi3ELi4ELi3EEES16_NST_INS5_IJS17_SF_EEENS5_IJSF_SB_EEEEEEENS4_17SM75_U32x4_LDSM_NENS4_14SM90_TMA_STOREES20_NS4_17SM90_U32x4_STSM_NENS4_39AutoVectorizingCopyWithAssumedAlignmentILi128EEEEEEvvEEEEvNT_6ParamsE --------------------------
	.section	.nv.constant0._ZN7cutlass13device_kernelINS_4gemm6kernel13GemmUniversalIN4cute5tupleIJiiiiEEENS1_10collective13CollectiveMmaINS1_35MainloopSm100TmaUmmaWarpSpecializedILi9ELi2ELi4ENS5_IJNS4_1CILi1EEENSA_ILi2EEESB_EEEEENS5_IJNSA_ILi64EEENSA_ILi256EEENSA_ILi32EEEEEENS_10bfloat16_tENS5_IJlSB_lEEESJ_SK_NS4_8TiledMMAINS4_8MMA_AtomIJNS4_20SM100_MMA_F16BF16_SSISJ_SJ_fLi64ELi256ELNS4_4UMMA5MajorE0ELSP_0ELNSO_7ScaleInE0ELSQ_0EEEEEENS4_6LayoutINS5_IJSB_SB_SB_EEENS5_IJNSA_ILi0EEESV_SV_EEEEENS5_IJNS4_10UnderscoreESY_SY_EEEEENS4_23SM90_TMA_LOAD_MULTICASTENS4_14ComposedLayoutINS4_7SwizzleILi2ELi4ELi3EEENS4_18smem_ptr_flag_bitsILi16EEENST_INS5_IJNSA_ILi8EEESH_EEENS5_IJSH_SB_EEEEEEEvNS4_8identityENS4_13SM90_TMA_LOADES1B_vS1C_EENS_8epilogue10collective18CollectiveEpilogueINS1F_23Sm100TmaWarpSpecializedILi4ELi2ELi32ELb1ELb0EEEJSI_NS5_IJNST_ISF_SB_EES1K_EEESJ_SK_SJ_SK_NS1F_6fusion15FusionCallbacksIS1J_NS1M_17LinearCombinationISJ_fSJ_fLNS_15FloatRoundStyleE2EEESI_S1L_JEEENS4_5SM1004TMEM4LOAD26SM100_TMEM_LOAD_16dp256b8xES1D_NS12_INS13_ILi3ELi4ELi3EEES16_NST_INS5_IJS17_SF_EEENS5_IJSF_SB_EEEEEEENS4_17SM75_U32x4_LDSM_NENS4_14SM90_TMA_STOREES20_NS4_17SM90_U32x4_STSM_NENS4_39AutoVectorizingCopyWithAssumedAlignmentILi128EEEEEEvvEEEEvNT_6ParamsE,"a",@progbits
	.sectionflags	@""
	.align	4
.nv.constant0._ZN7cutlass13device_kernelINS_4gemm6kernel13GemmUniversalIN4cute5tupleIJiiiiEEENS1_10collective13CollectiveMmaINS1_35MainloopSm100TmaUmmaWarpSpecializedILi9ELi2ELi4ENS5_IJNS4_1CILi1EEENSA_ILi2EEESB_EEEEENS5_IJNSA_ILi64EEENSA_ILi256EEENSA_ILi32EEEEEENS_10bfloat16_tENS5_IJlSB_lEEESJ_SK_NS4_8TiledMMAINS4_8MMA_AtomIJNS4_20SM100_MMA_F16BF16_SSISJ_SJ_fLi64ELi256ELNS4_4UMMA5MajorE0ELSP_0ELNSO_7ScaleInE0ELSQ_0EEEEEENS4_6LayoutINS5_IJSB_SB_SB_EEENS5_IJNSA_ILi0EEESV_SV_EEEEENS5_IJNS4_10UnderscoreESY_SY_EEEEENS4_23SM90_TMA_LOAD_MULTICASTENS4_14ComposedLayoutINS4_7SwizzleILi2ELi4ELi3EEENS4_18smem_ptr_flag_bitsILi16EEENST_INS5_IJNSA_ILi8EEESH_EEENS5_IJSH_SB_EEEEEEEvNS4_8identityENS4_13SM90_TMA_LOADES1B_vS1C_EENS_8epilogue10collective18CollectiveEpilogueINS1F_23Sm100TmaWarpSpecializedILi4ELi2ELi32ELb1ELb0EEEJSI_NS5_IJNST_ISF_SB_EES1K_EEESJ_SK_SJ_SK_NS1F_6fusion15FusionCallbacksIS1J_NS1M_17LinearCombinationISJ_fSJ_fLNS_15FloatRoundStyleE2EEESI_S1L_JEEENS4_5SM1004TMEM4LOAD26SM100_TMEM_LOAD_16dp256b8xES1D_NS12_INS13_ILi3ELi4ELi3EEES16_NST_INS5_IJS17_SF_EEENS5_IJSF_SB_EEEEEEENS4_17SM75_U32x4_LDSM_NENS4_14SM90_TMA_STOREES20_NS4_17SM90_U32x4_STSM_NENS4_39AutoVectorizingCopyWithAssumedAlignmentILi128EEEEEEvvEEEEvNT_6ParamsE:
	.zero		2944


//--------------------- SYMBOLS --------------------------

	.type		.nv.reservedSmem.offset0,@object
	.size		.nv.reservedSmem.offset0,0x4
	.type		.nv.reservedSmem.cap,@object
	.size		.nv.reservedSmem.cap,0x4
	.type		__assertfail,@function
